//
// Generated by NVIDIA NVVM Compiler
//
// Compiler Build ID: CL-36424714
// Cuda compilation tools, release 13.0, V13.0.88
// Based on NVVM 20.0.0
//

.version 9.0
.target sm_100
.address_size 64

	// .globl	_Z10prefix_sumPiS_S_
.extern .func  (.param .b32 func_retval0) vprintf
(
	.param .b64 vprintf_param_0,
	.param .b64 vprintf_param_1
)
;
// _ZZ10prefix_sumPiS_S_E4mini has been demoted
// _ZZ9downsweepPiS_S_E4heap has been demoted
// _ZZ11kogge_stonePiS_S_E3arr has been demoted
.global .align 1 .b8 $str[4] = {91, 37, 100};
.global .align 1 .b8 $str$1[5] = {44, 32, 37, 100};
.global .align 1 .b8 $str$2[3] = {93, 10};
.global .align 1 .b8 $str$3[51] = {119, 115, 32, 105, 115, 32, 119, 114, 111, 110, 103, 32, 97, 116, 32, 105, 110, 100, 101, 120, 32, 37, 100, 44, 32, 115, 104, 111, 117, 108, 100, 32, 98, 101, 32, 37, 100, 44, 32, 98, 117, 116, 32, 103, 111, 116, 32, 37, 100, 10};
.global .align 1 .b8 $str$4[22] = {119, 111, 114, 107, 115, 112, 97, 99, 101, 32, 105, 115, 32, 99, 111, 114, 114, 101, 99, 116, 10};

.visible .entry _Z10prefix_sumPiS_S_(
	.param .u64 .ptr .align 1 _Z10prefix_sumPiS_S__param_0,
	.param .u64 .ptr .align 1 _Z10prefix_sumPiS_S__param_1,
	.param .u64 .ptr .align 1 _Z10prefix_sumPiS_S__param_2
)
{
	.reg .pred 	%p<12>;
	.reg .b32 	%r<37>;
	.reg .b64 	%rd<9>;
	// demoted variable
	.shared .align 4 .b8 _ZZ10prefix_sumPiS_S_E4mini[32];
	ld.param.u64 	%rd2, [_Z10prefix_sumPiS_S__param_0];
	ld.param.u64 	%rd1, [_Z10prefix_sumPiS_S__param_2];
	mov.u32 	%r1, %ctaid.x;
	shl.b32 	%r5, %r1, 10;
	mov.u32 	%r2, %tid.x;
	shl.b32 	%r6, %r2, 2;
	add.s32 	%r7, %r5, %r6;
	cvta.to.global.u64 	%rd3, %rd2;
	mul.wide.s32 	%rd4, %r7, 4;
	add.s64 	%rd5, %rd3, %rd4;
	ld.global.u32 	%r8, [%rd5];
	ld.global.u32 	%r9, [%rd5+4];
	add.s32 	%r10, %r9, %r8;
	ld.global.u32 	%r11, [%rd5+8];
	add.s32 	%r12, %r11, %r10;
	ld.global.u32 	%r13, [%rd5+12];
	add.s32 	%r14, %r13, %r12;
	shfl.sync.down.b32	%r15|%p1, %r14, 16, 31, -1;
	add.s32 	%r16, %r15, %r14;
	shfl.sync.down.b32	%r17|%p2, %r16, 8, 31, -1;
	add.s32 	%r18, %r17, %r16;
	shfl.sync.down.b32	%r19|%p3, %r18, 4, 31, -1;
	add.s32 	%r20, %r19, %r18;
	shfl.sync.down.b32	%r21|%p4, %r20, 2, 31, -1;
	add.s32 	%r22, %r21, %r20;
	shfl.sync.down.b32	%r23|%p5, %r22, 1, 31, -1;
	add.s32 	%r3, %r23, %r22;
	and.b32  	%r24, %r2, 31;
	setp.ne.s32 	%p6, %r24, 0;
	@%p6 bra 	$L__BB0_2;
	shr.u32 	%r25, %r2, 3;
	mov.u32 	%r26, _ZZ10prefix_sumPiS_S_E4mini;
	add.s32 	%r27, %r26, %r25;
	st.shared.u32 	[%r27], %r3;
$L__BB0_2:
	bar.sync 	0;
	setp.gt.u32 	%p7, %r2, 7;
	@%p7 bra 	$L__BB0_5;
	mov.u32 	%r29, _ZZ10prefix_sumPiS_S_E4mini;
	add.s32 	%r30, %r29, %r6;
	ld.shared.u32 	%r31, [%r30];
	shfl.sync.down.b32	%r32|%p8, %r31, 4, 31, -1;
	add.s32 	%r33, %r32, %r31;
	shfl.sync.down.b32	%r34|%p9, %r33, 2, 31, -1;
	add.s32 	%r35, %r34, %r33;
	shfl.sync.down.b32	%r36|%p10, %r35, 1, 31, -1;
	add.s32 	%r4, %r36, %r35;
	setp.ne.s32 	%p11, %r2, 0;
	@%p11 bra 	$L__BB0_5;
	cvta.to.global.u64 	%rd6, %rd1;
	mul.wide.u32 	%rd7, %r1, 4;
	add.s64 	%rd8, %rd6, %rd7;
	st.global.u32 	[%rd8], %r4;
$L__BB0_5:
	ret;

}
	// .globl	_Z9downsweepPiS_S_
.visible .entry _Z9downsweepPiS_S_(
	.param .u64 .ptr .align 1 _Z9downsweepPiS_S__param_0,
	.param .u64 .ptr .align 1 _Z9downsweepPiS_S__param_1,
	.param .u64 .ptr .align 1 _Z9downsweepPiS_S__param_2
)
{
	.reg .pred 	%p<34>;
	.reg .b32 	%r<178>;
	.reg .b64 	%rd<11>;
	// demoted variable
	.shared .align 4 .b8 _ZZ9downsweepPiS_S_E4heap[2048];
	ld.param.u64 	%rd4, [_Z9downsweepPiS_S__param_0];
	ld.param.u64 	%rd3, [_Z9downsweepPiS_S__param_2];
	cvta.to.global.u64 	%rd1, %rd4;
	mov.u32 	%r1, %tid.x;
	add.s32 	%r65, %r1, 1;
	and.b32  	%r2, %r65, 255;
	mov.u32 	%r3, %ctaid.x;
	shl.b32 	%r4, %r3, 10;
	shl.b32 	%r66, %r1, 2;
	add.s32 	%r67, %r4, %r66;
	mov.u32 	%r68, _ZZ9downsweepPiS_S_E4heap;
	add.s32 	%r5, %r68, %r66;
	mov.b32 	%r69, 0;
	st.shared.u32 	[%r5], %r69;
	mul.wide.s32 	%rd5, %r67, 4;
	add.s64 	%rd6, %rd1, %rd5;
	ld.global.u32 	%r70, [%rd6];
	add.s32 	%r6, %r1, 256;
	ld.global.u32 	%r71, [%rd6+4];
	add.s32 	%r72, %r70, %r71;
	ld.global.u32 	%r73, [%rd6+8];
	add.s32 	%r74, %r72, %r73;
	ld.global.u32 	%r75, [%rd6+12];
	add.s32 	%r76, %r74, %r75;
	st.shared.u32 	[%r5+1024], %r76;
	bar.sync 	0;
	shl.b32 	%r77, %r65, 2;
	and.b32  	%r78, %r77, 1020;
	add.s32 	%r79, %r68, %r78;
	ld.shared.u32 	%r7, [%r79+1024];
	ld.shared.u32 	%r171, [%r5+1024];
	and.b32  	%r9, %r1, 1;
	setp.eq.b32 	%p1, %r9, 1;
	setp.eq.s32 	%p2, %r9, 0;
	mov.b32 	%r80, -1;
	vote.sync.ballot.b32 	%r10, %p2, %r80;
	shl.b32 	%r81, %r6, 1;
	and.b32  	%r82, %r81, 4092;
	add.s32 	%r11, %r68, %r82;
	@%p1 bra 	$L__BB1_2;
	add.s32 	%r171, %r171, %r7;
	st.shared.u32 	[%r11], %r171;
$L__BB1_2:
	bar.warp.sync 	%r10;
	ld.shared.u32 	%r14, [%r11+4];
	and.b32  	%r15, %r1, 3;
	setp.ne.s32 	%p4, %r15, 0;
	setp.eq.s32 	%p5, %r15, 0;
	mov.b32 	%r83, -1;
	vote.sync.ballot.b32 	%r16, %p5, %r83;
	and.b32  	%r84, %r6, 2044;
	add.s32 	%r17, %r68, %r84;
	@%p4 bra 	$L__BB1_4;
	add.s32 	%r171, %r171, %r14;
	st.shared.u32 	[%r17], %r171;
$L__BB1_4:
	bar.warp.sync 	%r16;
	ld.shared.u32 	%r20, [%r17+4];
	and.b32  	%r21, %r1, 7;
	setp.ne.s32 	%p7, %r21, 0;
	setp.eq.s32 	%p8, %r21, 0;
	mov.b32 	%r86, -1;
	vote.sync.ballot.b32 	%r22, %p8, %r86;
	shr.u32 	%r87, %r6, 1;
	and.b32  	%r88, %r87, 1020;
	add.s32 	%r23, %r68, %r88;
	@%p7 bra 	$L__BB1_6;
	add.s32 	%r171, %r171, %r20;
	st.shared.u32 	[%r23], %r171;
$L__BB1_6:
	bar.warp.sync 	%r22;
	ld.shared.u32 	%r26, [%r23+4];
	and.b32  	%r27, %r1, 15;
	setp.ne.s32 	%p10, %r27, 0;
	setp.eq.s32 	%p11, %r27, 0;
	mov.b32 	%r90, -1;
	vote.sync.ballot.b32 	%r28, %p11, %r90;
	shr.u32 	%r91, %r6, 2;
	and.b32  	%r92, %r91, 508;
	add.s32 	%r29, %r68, %r92;
	@%p10 bra 	$L__BB1_8;
	add.s32 	%r171, %r171, %r26;
	st.shared.u32 	[%r29], %r171;
$L__BB1_8:
	bar.warp.sync 	%r28;
	ld.shared.u32 	%r32, [%r29+4];
	bar.sync 	0;
	and.b32  	%r33, %r1, 31;
	setp.ne.s32 	%p13, %r33, 0;
	shr.u32 	%r94, %r6, 3;
	and.b32  	%r95, %r94, 252;
	add.s32 	%r34, %r68, %r95;
	@%p13 bra 	$L__BB1_10;
	add.s32 	%r171, %r171, %r32;
	st.shared.u32 	[%r34], %r171;
$L__BB1_10:
	bar.sync 	0;
	shr.u32 	%r37, %r6, 6;
	and.b32  	%r38, %r1, 63;
	setp.ne.s32 	%p14, %r38, 0;
	shl.b32 	%r97, %r37, 2;
	add.s32 	%r39, %r68, %r97;
	@%p14 bra 	$L__BB1_12;
	ld.shared.u32 	%r99, [%r34+4];
	add.s32 	%r171, %r171, %r99;
	st.shared.u32 	[%r39], %r171;
$L__BB1_12:
	bar.sync 	0;
	and.b32  	%r42, %r1, 127;
	setp.ne.s32 	%p15, %r42, 0;
	shr.u32 	%r100, %r6, 5;
	and.b32  	%r101, %r100, 60;
	add.s32 	%r43, %r68, %r101;
	@%p15 bra 	$L__BB1_14;
	ld.shared.u32 	%r103, [%r39+4];
	add.s32 	%r171, %r171, %r103;
	st.shared.u32 	[%r43], %r171;
$L__BB1_14:
	bar.sync 	0;
	and.b32  	%r46, %r1, 255;
	setp.ne.s32 	%p16, %r46, 0;
	@%p16 bra 	$L__BB1_16;
	ld.shared.u32 	%r104, [%r43+4];
	add.s32 	%r105, %r171, %r104;
	mad.lo.s32 	%r106, %r37, -3, %r39;
	st.shared.u32 	[%r106], %r105;
$L__BB1_16:
	setp.ne.s32 	%p17, %r46, 0;
	bar.sync 	0;
	@%p17 bra 	$L__BB1_19;
	shr.u32 	%r107, %r1, 6;
	add.s32 	%r109, %r68, %r107;
	ld.shared.u32 	%r47, [%r109+4];
	shr.u32 	%r110, %r1, 5;
	add.s32 	%r111, %r110, %r68;
	add.s32 	%r48, %r111, 8;
	st.shared.u32 	[%r111+12], %r47;
	setp.eq.s32 	%p18, %r1, 0;
	@%p18 bra 	$L__BB1_19;
	ld.shared.u32 	%r112, [%r48+8];
	add.s32 	%r113, %r112, %r47;
	st.shared.u32 	[%r48+8], %r113;
$L__BB1_19:
	setp.ne.s32 	%p19, %r42, 0;
	bar.sync 	0;
	@%p19 bra 	$L__BB1_22;
	shr.u32 	%r114, %r1, 5;
	add.s32 	%r116, %r68, %r114;
	ld.shared.u32 	%r49, [%r116+8];
	shr.u32 	%r117, %r1, 4;
	add.s32 	%r118, %r117, %r68;
	add.s32 	%r50, %r118, 16;
	st.shared.u32 	[%r118+20], %r49;
	setp.eq.s32 	%p20, %r1, 128;
	@%p20 bra 	$L__BB1_22;
	ld.shared.u32 	%r119, [%r50+8];
	add.s32 	%r120, %r119, %r49;
	st.shared.u32 	[%r50+8], %r120;
$L__BB1_22:
	setp.ne.s32 	%p21, %r38, 0;
	bar.sync 	0;
	@%p21 bra 	$L__BB1_25;
	shr.u32 	%r121, %r1, 4;
	add.s32 	%r123, %r68, %r121;
	ld.shared.u32 	%r51, [%r123+16];
	shr.u32 	%r124, %r1, 3;
	add.s32 	%r125, %r124, %r68;
	add.s32 	%r52, %r125, 32;
	st.shared.u32 	[%r125+36], %r51;
	setp.eq.s32 	%p22, %r1, 192;
	@%p22 bra 	$L__BB1_25;
	ld.shared.u32 	%r126, [%r52+8];
	add.s32 	%r127, %r126, %r51;
	st.shared.u32 	[%r52+8], %r127;
$L__BB1_25:
	setp.ne.s32 	%p23, %r33, 0;
	bar.sync 	0;
	@%p23 bra 	$L__BB1_28;
	shr.u32 	%r128, %r1, 3;
	add.s32 	%r130, %r68, %r128;
	ld.shared.u32 	%r53, [%r130+32];
	shr.u32 	%r131, %r1, 2;
	add.s32 	%r132, %r131, %r68;
	add.s32 	%r54, %r132, 64;
	st.shared.u32 	[%r132+68], %r53;
	setp.eq.s32 	%p24, %r1, 224;
	@%p24 bra 	$L__BB1_28;
	ld.shared.u32 	%r133, [%r54+8];
	add.s32 	%r134, %r133, %r53;
	st.shared.u32 	[%r54+8], %r134;
$L__BB1_28:
	setp.ne.s32 	%p25, %r27, 0;
	bar.sync 	0;
	@%p25 bra 	$L__BB1_31;
	shr.u32 	%r135, %r1, 2;
	add.s32 	%r137, %r68, %r135;
	ld.shared.u32 	%r55, [%r137+64];
	shr.u32 	%r138, %r1, 1;
	add.s32 	%r139, %r138, %r68;
	add.s32 	%r56, %r139, 128;
	st.shared.u32 	[%r139+132], %r55;
	setp.eq.s32 	%p26, %r1, 240;
	@%p26 bra 	$L__BB1_31;
	ld.shared.u32 	%r140, [%r56+8];
	add.s32 	%r141, %r140, %r55;
	st.shared.u32 	[%r56+8], %r141;
$L__BB1_31:
	setp.ne.s32 	%p27, %r21, 0;
	bar.sync 	0;
	@%p27 bra 	$L__BB1_34;
	shr.u32 	%r142, %r1, 1;
	add.s32 	%r144, %r68, %r142;
	ld.shared.u32 	%r57, [%r144+128];
	add.s32 	%r145, %r1, %r68;
	add.s32 	%r58, %r145, 256;
	st.shared.u32 	[%r145+260], %r57;
	setp.eq.s32 	%p28, %r1, 248;
	@%p28 bra 	$L__BB1_34;
	ld.shared.u32 	%r146, [%r58+8];
	add.s32 	%r147, %r146, %r57;
	st.shared.u32 	[%r58+8], %r147;
$L__BB1_34:
	setp.ne.s32 	%p29, %r15, 0;
	bar.sync 	0;
	@%p29 bra 	$L__BB1_37;
	add.s32 	%r149, %r68, %r1;
	ld.shared.u32 	%r59, [%r149+256];
	shl.b32 	%r150, %r1, 1;
	add.s32 	%r151, %r150, %r68;
	add.s32 	%r60, %r151, 512;
	st.shared.u32 	[%r151+516], %r59;
	setp.eq.s32 	%p30, %r1, 252;
	@%p30 bra 	$L__BB1_37;
	ld.shared.u32 	%r152, [%r60+8];
	add.s32 	%r153, %r152, %r59;
	st.shared.u32 	[%r60+8], %r153;
$L__BB1_37:
	setp.ne.s32 	%p31, %r9, 0;
	bar.sync 	0;
	@%p31 bra 	$L__BB1_40;
	shl.b32 	%r154, %r1, 1;
	add.s32 	%r156, %r68, %r154;
	ld.shared.u32 	%r61, [%r156+512];
	st.shared.u32 	[%r5+1028], %r61;
	setp.eq.s32 	%p32, %r1, 254;
	@%p32 bra 	$L__BB1_40;
	ld.shared.u32 	%r157, [%r5+1032];
	add.s32 	%r158, %r157, %r61;
	st.shared.u32 	[%r5+1032], %r158;
$L__BB1_40:
	bar.sync 	0;
	shl.b32 	%r159, %r2, 2;
	add.s32 	%r160, %r159, %r4;
	cvta.to.global.u64 	%rd7, %rd3;
	mul.wide.u32 	%rd8, %r3, 4;
	add.s64 	%rd9, %rd7, %rd8;
	ld.global.u32 	%r161, [%rd9+-4];
	mul.wide.s32 	%rd10, %r160, 4;
	add.s64 	%rd2, %rd1, %rd10;
	ld.global.u32 	%r162, [%rd2];
	add.s32 	%r177, %r162, %r161;
	st.global.u32 	[%rd2], %r177;
	setp.eq.s32 	%p33, %r46, 255;
	@%p33 bra 	$L__BB1_42;
	ld.shared.u32 	%r163, [%r5+1024];
	add.s32 	%r177, %r177, %r163;
	st.global.u32 	[%rd2], %r177;
$L__BB1_42:
	ld.global.u32 	%r164, [%rd2+4];
	add.s32 	%r165, %r164, %r177;
	st.global.u32 	[%rd2+4], %r165;
	ld.global.u32 	%r166, [%rd2+8];
	add.s32 	%r167, %r166, %r165;
	st.global.u32 	[%rd2+8], %r167;
	ld.global.u32 	%r168, [%rd2+12];
	add.s32 	%r169, %r168, %r167;
	st.global.u32 	[%rd2+12], %r169;
	ret;

}
	// .globl	_Z11kogge_stonePiS_S_
.visible .entry _Z11kogge_stonePiS_S_(
	.param .u64 .ptr .align 1 _Z11kogge_stonePiS_S__param_0,
	.param .u64 .ptr .align 1 _Z11kogge_stonePiS_S__param_1,
	.param .u64 .ptr .align 1 _Z11kogge_stonePiS_S__param_2
)
{
	.reg .pred 	%p<28>;
	.reg .b32 	%r<93>;
	.reg .b64 	%rd<19>;
	// demoted variable
	.shared .align 4 .b8 _ZZ11kogge_stonePiS_S_E3arr[4096];
	ld.param.u64 	%rd6, [_Z11kogge_stonePiS_S__param_0];
	ld.param.u64 	%rd7, [_Z11kogge_stonePiS_S__param_1];
	ld.param.u64 	%rd8, [_Z11kogge_stonePiS_S__param_2];
	cvta.to.global.u64 	%rd1, %rd7;
	cvta.to.global.u64 	%rd9, %rd6;
	cvta.to.global.u64 	%rd10, %rd8;
	ld.global.u32 	%r1, [%rd10];
	ld.global.u32 	%r2, [%rd9];
	mov.u32 	%r3, %ctaid.x;
	shl.b32 	%r4, %r3, 10;
	mov.u32 	%r5, %tid.x;
	or.b32  	%r32, %r4, %r5;
	add.s32 	%r6, %r32, %r1;
	setp.ge.u32 	%p1, %r6, %r2;
	mul.wide.u32 	%rd11, %r6, 4;
	add.s64 	%rd2, %rd1, %rd11;
	shl.b32 	%r33, %r5, 2;
	mov.u32 	%r34, _ZZ11kogge_stonePiS_S_E3arr;
	add.s32 	%r7, %r34, %r33;
	@%p1 bra 	$L__BB2_2;
	ld.global.u32 	%r35, [%rd2];
	st.shared.u32 	[%r7], %r35;
$L__BB2_2:
	add.s32 	%r8, %r6, 256;
	setp.ge.u32 	%p2, %r8, %r2;
	mul.wide.u32 	%rd12, %r8, 4;
	add.s64 	%rd3, %rd1, %rd12;
	@%p2 bra 	$L__BB2_4;
	ld.global.u32 	%r36, [%rd3];
	st.shared.u32 	[%r7+1024], %r36;
$L__BB2_4:
	add.s32 	%r9, %r6, 512;
	setp.ge.u32 	%p3, %r9, %r2;
	mul.wide.u32 	%rd13, %r9, 4;
	add.s64 	%rd4, %rd1, %rd13;
	@%p3 bra 	$L__BB2_6;
	ld.global.u32 	%r37, [%rd4];
	st.shared.u32 	[%r7+2048], %r37;
$L__BB2_6:
	add.s32 	%r10, %r6, 768;
	setp.ge.u32 	%p4, %r10, %r2;
	mul.wide.u32 	%rd14, %r10, 4;
	add.s64 	%rd5, %rd1, %rd14;
	@%p4 bra 	$L__BB2_8;
	ld.global.u32 	%r38, [%rd5];
	st.shared.u32 	[%r7+3072], %r38;
$L__BB2_8:
	bar.sync 	0;
	mov.b32 	%r83, 0;
	mov.u32 	%r82, %r7;
$L__BB2_9:
	setp.eq.s32 	%p5, %r5, 0;
	@%p5 bra 	$L__BB2_11;
	ld.shared.u32 	%r85, [%r82+-4];
$L__BB2_11:
	setp.eq.s32 	%p6, %r5, 0;
	bar.sync 	0;
	@%p6 bra 	$L__BB2_13;
	ld.shared.u32 	%r41, [%r82];
	add.s32 	%r42, %r41, %r85;
	st.shared.u32 	[%r82], %r42;
$L__BB2_13:
	setp.lt.u32 	%p7, %r5, 2;
	bar.sync 	0;
	@%p7 bra 	$L__BB2_15;
	ld.shared.u32 	%r85, [%r82+-8];
$L__BB2_15:
	setp.lt.u32 	%p8, %r5, 2;
	bar.sync 	0;
	@%p8 bra 	$L__BB2_17;
	ld.shared.u32 	%r43, [%r82];
	add.s32 	%r44, %r43, %r85;
	st.shared.u32 	[%r82], %r44;
$L__BB2_17:
	setp.lt.u32 	%p9, %r5, 4;
	bar.sync 	0;
	@%p9 bra 	$L__BB2_19;
	ld.shared.u32 	%r85, [%r82+-16];
$L__BB2_19:
	setp.lt.u32 	%p10, %r5, 4;
	bar.sync 	0;
	@%p10 bra 	$L__BB2_21;
	ld.shared.u32 	%r45, [%r82];
	add.s32 	%r46, %r45, %r85;
	st.shared.u32 	[%r82], %r46;
$L__BB2_21:
	setp.lt.u32 	%p11, %r5, 8;
	bar.sync 	0;
	@%p11 bra 	$L__BB2_23;
	ld.shared.u32 	%r85, [%r82+-32];
$L__BB2_23:
	setp.lt.u32 	%p12, %r5, 8;
	bar.sync 	0;
	@%p12 bra 	$L__BB2_25;
	ld.shared.u32 	%r47, [%r82];
	add.s32 	%r48, %r47, %r85;
	st.shared.u32 	[%r82], %r48;
$L__BB2_25:
	setp.lt.u32 	%p13, %r5, 16;
	bar.sync 	0;
	@%p13 bra 	$L__BB2_27;
	ld.shared.u32 	%r85, [%r82+-64];
$L__BB2_27:
	setp.lt.u32 	%p14, %r5, 16;
	bar.sync 	0;
	@%p14 bra 	$L__BB2_29;
	ld.shared.u32 	%r49, [%r82];
	add.s32 	%r50, %r49, %r85;
	st.shared.u32 	[%r82], %r50;
$L__BB2_29:
	setp.lt.u32 	%p15, %r5, 32;
	bar.sync 	0;
	@%p15 bra 	$L__BB2_31;
	ld.shared.u32 	%r85, [%r82+-128];
$L__BB2_31:
	setp.lt.u32 	%p16, %r5, 32;
	bar.sync 	0;
	@%p16 bra 	$L__BB2_33;
	ld.shared.u32 	%r51, [%r82];
	add.s32 	%r52, %r51, %r85;
	st.shared.u32 	[%r82], %r52;
$L__BB2_33:
	setp.lt.u32 	%p17, %r5, 64;
	bar.sync 	0;
	@%p17 bra 	$L__BB2_35;
	ld.shared.u32 	%r85, [%r82+-256];
$L__BB2_35:
	setp.lt.u32 	%p18, %r5, 64;
	bar.sync 	0;
	@%p18 bra 	$L__BB2_37;
	ld.shared.u32 	%r53, [%r82];
	add.s32 	%r54, %r53, %r85;
	st.shared.u32 	[%r82], %r54;
$L__BB2_37:
	setp.lt.u32 	%p19, %r5, 128;
	bar.sync 	0;
	@%p19 bra 	$L__BB2_39;
	ld.shared.u32 	%r85, [%r82+-512];
$L__BB2_39:
	setp.lt.u32 	%p20, %r5, 128;
	bar.sync 	0;
	@%p20 bra 	$L__BB2_41;
	ld.shared.u32 	%r55, [%r82];
	add.s32 	%r56, %r55, %r85;
	st.shared.u32 	[%r82], %r56;
$L__BB2_41:
	bar.sync 	0;
	add.s32 	%r30, %r83, 256;
	add.s32 	%r82, %r82, 1024;
	setp.lt.u32 	%p21, %r83, 768;
	mov.u32 	%r83, %r30;
	@%p21 bra 	$L__BB2_9;
	setp.ge.u32 	%p22, %r6, %r2;
	ld.shared.u32 	%r57, [_ZZ11kogge_stonePiS_S_E3arr+1020];
	ld.shared.u32 	%r58, [%r7+1024];
	add.s32 	%r59, %r58, %r57;
	st.shared.u32 	[%r7+1024], %r59;
	bar.sync 	0;
	ld.shared.u32 	%r60, [_ZZ11kogge_stonePiS_S_E3arr+2044];
	ld.shared.u32 	%r61, [%r7+2048];
	add.s32 	%r62, %r61, %r60;
	st.shared.u32 	[%r7+2048], %r62;
	bar.sync 	0;
	ld.shared.u32 	%r63, [_ZZ11kogge_stonePiS_S_E3arr+3068];
	ld.shared.u32 	%r64, [%r7+3072];
	add.s32 	%r65, %r64, %r63;
	st.shared.u32 	[%r7+3072], %r65;
	bar.sync 	0;
	@%p22 bra 	$L__BB2_44;
	ld.shared.u32 	%r66, [%r7];
	st.global.u32 	[%rd2], %r66;
$L__BB2_44:
	setp.ge.u32 	%p23, %r8, %r2;
	@%p23 bra 	$L__BB2_46;
	ld.shared.u32 	%r67, [%r7+1024];
	st.global.u32 	[%rd3], %r67;
$L__BB2_46:
	setp.ge.u32 	%p24, %r9, %r2;
	@%p24 bra 	$L__BB2_48;
	ld.shared.u32 	%r68, [%r7+2048];
	st.global.u32 	[%rd4], %r68;
$L__BB2_48:
	setp.ge.u32 	%p25, %r10, %r2;
	@%p25 bra 	$L__BB2_50;
	ld.shared.u32 	%r69, [%r7+3072];
	st.global.u32 	[%rd5], %r69;
$L__BB2_50:
	setp.ne.s32 	%p26, %r5, 0;
	bar.sync 	0;
	@%p26 bra 	$L__BB2_54;
	add.s32 	%r70, %r4, %r1;
	add.s32 	%r71, %r70, 1024;
	setp.gt.u32 	%p27, %r71, %r2;
	@%p27 bra 	$L__BB2_53;
	ld.shared.u32 	%r72, [_ZZ11kogge_stonePiS_S_E3arr+4092];
	add.s32 	%r73, %r2, %r3;
	mul.wide.u32 	%rd15, %r73, 4;
	add.s64 	%rd16, %rd1, %rd15;
	st.global.u32 	[%rd16], %r72;
	bra.uni 	$L__BB2_54;
$L__BB2_53:
	not.b32 	%r75, %r70;
	add.s32 	%r76, %r2, %r75;
	shl.b32 	%r77, %r76, 2;
	add.s32 	%r79, %r34, %r77;
	ld.shared.u32 	%r80, [%r79];
	add.s32 	%r81, %r2, %r3;
	mul.wide.u32 	%rd17, %r81, 4;
	add.s64 	%rd18, %rd1, %rd17;
	st.global.u32 	[%rd18], %r80;
$L__BB2_54:
	ret;

}
	// .globl	_Z12add_constantPiS_S_
.visible .entry _Z12add_constantPiS_S_(
	.param .u64 .ptr .align 1 _Z12add_constantPiS_S__param_0,
	.param .u64 .ptr .align 1 _Z12add_constantPiS_S__param_1,
	.param .u64 .ptr .align 1 _Z12add_constantPiS_S__param_2
)
{
	.reg .pred 	%p<6>;
	.reg .b32 	%r<26>;
	.reg .b64 	%rd<20>;

	ld.param.u64 	%rd3, [_Z12add_constantPiS_S__param_0];
	ld.param.u64 	%rd4, [_Z12add_constantPiS_S__param_1];
	ld.param.u64 	%rd5, [_Z12add_constantPiS_S__param_2];
	cvta.to.global.u64 	%rd1, %rd4;
	cvta.to.global.u64 	%rd6, %rd3;
	cvta.to.global.u64 	%rd7, %rd5;
	ld.global.u32 	%r1, [%rd7];
	mov.u32 	%r2, %ctaid.x;
	ld.global.s32 	%rd2, [%rd6];
	setp.eq.s32 	%p1, %r2, 0;
	mov.b32 	%r25, 0;
	@%p1 bra 	$L__BB3_2;
	cvt.u64.u32 	%rd8, %r2;
	add.s64 	%rd9, %rd2, %rd8;
	shl.b64 	%rd10, %rd9, 2;
	add.s64 	%rd11, %rd1, %rd10;
	ld.global.u32 	%r25, [%rd11+-4];
$L__BB3_2:
	cvt.u32.u64 	%r10, %rd2;
	mov.u32 	%r11, %tid.x;
	shl.b32 	%r12, %r2, 10;
	or.b32  	%r13, %r12, %r11;
	add.s32 	%r5, %r13, %r1;
	setp.ge.u32 	%p2, %r5, %r10;
	@%p2 bra 	$L__BB3_7;
	mul.wide.u32 	%rd12, %r5, 4;
	add.s64 	%rd13, %rd1, %rd12;
	ld.global.u32 	%r15, [%rd13];
	add.s32 	%r16, %r15, %r25;
	st.global.u32 	[%rd13], %r16;
	add.s32 	%r6, %r5, 256;
	setp.ge.u32 	%p3, %r6, %r10;
	@%p3 bra 	$L__BB3_7;
	mul.wide.u32 	%rd14, %r6, 4;
	add.s64 	%rd15, %rd1, %rd14;
	ld.global.u32 	%r18, [%rd15];
	add.s32 	%r19, %r18, %r25;
	st.global.u32 	[%rd15], %r19;
	add.s32 	%r7, %r5, 512;
	setp.ge.u32 	%p4, %r7, %r10;
	@%p4 bra 	$L__BB3_7;
	mul.wide.u32 	%rd16, %r7, 4;
	add.s64 	%rd17, %rd1, %rd16;
	ld.global.u32 	%r21, [%rd17];
	add.s32 	%r22, %r21, %r25;
	st.global.u32 	[%rd17], %r22;
	add.s32 	%r8, %r5, 768;
	setp.ge.u32 	%p5, %r8, %r10;
	@%p5 bra 	$L__BB3_7;
	mul.wide.u32 	%rd18, %r8, 4;
	add.s64 	%rd19, %rd1, %rd18;
	ld.global.u32 	%r23, [%rd19];
	add.s32 	%r24, %r23, %r25;
	st.global.u32 	[%rd19], %r24;
$L__BB3_7:
	ret;

}
	// .globl	_Z7print_dPiS_S_
.visible .entry _Z7print_dPiS_S_(
	.param .u64 .ptr .align 1 _Z7print_dPiS_S__param_0,
	.param .u64 .ptr .align 1 _Z7print_dPiS_S__param_1,
	.param .u64 .ptr .align 1 _Z7print_dPiS_S__param_2
)
{
	.local .align 8 .b8 	__local_depot4[8];
	.reg .b64 	%SP;
	.reg .b64 	%SPL;
	.reg .pred 	%p<3>;
	.reg .b32 	%r<17>;
	.reg .b64 	%rd<20>;

	mov.u64 	%SPL, __local_depot4;
	cvta.local.u64 	%SP, %SPL;
	ld.param.u64 	%rd4, [_Z7print_dPiS_S__param_0];
	ld.param.u64 	%rd5, [_Z7print_dPiS_S__param_1];
	ld.param.u64 	%rd6, [_Z7print_dPiS_S__param_2];
	cvta.to.global.u64 	%rd1, %rd6;
	cvta.to.global.u64 	%rd2, %rd4;
	cvta.to.global.u64 	%rd7, %rd5;
	add.u64 	%rd8, %SP, 0;
	add.u64 	%rd3, %SPL, 0;
	ld.global.u32 	%r4, [%rd7];
	mul.wide.s32 	%rd9, %r4, 4;
	add.s64 	%rd10, %rd2, %rd9;
	ld.global.u32 	%r5, [%rd10];
	st.local.u32 	[%rd3], %r5;
	mov.u64 	%rd11, $str;
	cvta.global.u64 	%rd12, %rd11;
	{ // callseq 0, 0
	.param .b64 param0;
	st.param.b64 	[param0], %rd12;
	.param .b64 param1;
	st.param.b64 	[param1], %rd8;
	.param .b32 retval0;
	call.uni (retval0), 
	vprintf, 
	(
	param0, 
	param1
	);
	ld.param.b32 	%r6, [retval0];
	} // callseq 0
	ld.global.u32 	%r8, [%rd7];
	add.s32 	%r16, %r8, 1;
	ld.global.u32 	%r9, [%rd1];
	setp.ge.s32 	%p1, %r16, %r9;
	@%p1 bra 	$L__BB4_3;
	mov.u64 	%rd15, $str$1;
$L__BB4_2:
	mul.wide.s32 	%rd13, %r16, 4;
	add.s64 	%rd14, %rd2, %rd13;
	ld.global.u32 	%r10, [%rd14];
	st.local.u32 	[%rd3], %r10;
	cvta.global.u64 	%rd16, %rd15;
	{ // callseq 1, 0
	.param .b64 param0;
	st.param.b64 	[param0], %rd16;
	.param .b64 param1;
	st.param.b64 	[param1], %rd8;
	.param .b32 retval0;
	call.uni (retval0), 
	vprintf, 
	(
	param0, 
	param1
	);
	ld.param.b32 	%r11, [retval0];
	} // callseq 1
	add.s32 	%r16, %r16, 1;
	ld.global.u32 	%r13, [%rd1];
	setp.lt.s32 	%p2, %r16, %r13;
	@%p2 bra 	$L__BB4_2;
$L__BB4_3:
	mov.u64 	%rd18, $str$2;
	cvta.global.u64 	%rd19, %rd18;
	{ // callseq 2, 0
	.param .b64 param0;
	st.param.b64 	[param0], %rd19;
	.param .b64 param1;
	st.param.b64 	[param1], 0;
	.param .b32 retval0;
	call.uni (retval0), 
	vprintf, 
	(
	param0, 
	param1
	);
	ld.param.b32 	%r14, [retval0];
	} // callseq 2
	ret;

}
	// .globl	_Z16verify_ws_updatePiS_S_
.visible .entry _Z16verify_ws_updatePiS_S_(
	.param .u64 .ptr .align 1 _Z16verify_ws_updatePiS_S__param_0,
	.param .u64 .ptr .align 1 _Z16verify_ws_updatePiS_S__param_1,
	.param .u64 .ptr .align 1 _Z16verify_ws_updatePiS_S__param_2
)
{
	.local .align 8 .b8 	__local_depot5[16];
	.reg .b64 	%SP;
	.reg .b64 	%SPL;
	.reg .pred 	%p<5>;
	.reg .b32 	%r<17>;
	.reg .b64 	%rd<17>;

	mov.u64 	%SPL, __local_depot5;
	cvta.local.u64 	%SP, %SPL;
	ld.param.u64 	%rd3, [_Z16verify_ws_updatePiS_S__param_0];
	ld.param.u64 	%rd4, [_Z16verify_ws_updatePiS_S__param_1];
	ld.param.u64 	%rd5, [_Z16verify_ws_updatePiS_S__param_2];
	cvta.to.global.u64 	%rd6, %rd5;
	ld.global.u32 	%r1, [%rd6];
	setp.lt.s32 	%p1, %r1, 1;
	@%p1 bra 	$L__BB5_6;
	cvta.to.global.u64 	%rd1, %rd3;
	cvta.to.global.u64 	%rd2, %rd4;
	mov.b32 	%r15, 0;
	mov.u32 	%r16, %r15;
$L__BB5_2:
	mul.wide.u32 	%rd7, %r15, 4;
	add.s64 	%rd8, %rd1, %rd7;
	ld.global.u32 	%r9, [%rd8];
	add.s32 	%r16, %r9, %r16;
	and.b32  	%r10, %r15, 1023;
	setp.ne.s32 	%p2, %r10, 1023;
	@%p2 bra 	$L__BB5_5;
	shr.u32 	%r5, %r15, 10;
	mul.wide.u32 	%rd9, %r5, 4;
	add.s64 	%rd10, %rd2, %rd9;
	ld.global.u32 	%r6, [%rd10];
	setp.eq.s32 	%p3, %r16, %r6;
	@%p3 bra 	$L__BB5_5;
	add.u64 	%rd11, %SP, 0;
	add.u64 	%rd12, %SPL, 0;
	st.local.v2.u32 	[%rd12], {%r5, %r16};
	st.local.u32 	[%rd12+8], %r6;
	mov.u64 	%rd13, $str$3;
	cvta.global.u64 	%rd14, %rd13;
	{ // callseq 3, 0
	.param .b64 param0;
	st.param.b64 	[param0], %rd14;
	.param .b64 param1;
	st.param.b64 	[param1], %rd11;
	.param .b32 retval0;
	call.uni (retval0), 
	vprintf, 
	(
	param0, 
	param1
	);
	ld.param.b32 	%r11, [retval0];
	} // callseq 3
	bra.uni 	$L__BB5_7;
$L__BB5_5:
	add.s32 	%r15, %r15, 1;
	setp.ne.s32 	%p4, %r15, %r1;
	@%p4 bra 	$L__BB5_2;
$L__BB5_6:
	mov.u64 	%rd15, $str$4;
	cvta.global.u64 	%rd16, %rd15;
	{ // callseq 4, 0
	.param .b64 param0;
	st.param.b64 	[param0], %rd16;
	.param .b64 param1;
	st.param.b64 	[param1], 0;
	.param .b32 retval0;
	call.uni (retval0), 
	vprintf, 
	(
	param0, 
	param1
	);
	ld.param.b32 	%r13, [retval0];
	} // callseq 4
$L__BB5_7:
	ret;

}


// ===== COMPILED SASS (sm_100) =====

	.target	sm_100

	.elftype	@"ET_EXEC"


//--------------------- .note.nv.tkinfo           --------------------------
	.section	.note.nv.tkinfo,"",@"SHT_NOTE"
	.sectionflags	@"SHF_NOTE_NV_TKINFO"
	.tkinfo
        /*0018*/ 	.word	0x00000002
        /*0030*/ 	.string	""
        /*0030*/ 	.string	"ptxas"
        /*0030*/ 	.string	"Cuda compilation tools, release 13.0, V13.0.88"
        /*0030*/ 	.string	"Build cuda_13.0.r13.0/compiler.36424714_0"
        /*0030*/ 	.string	"-arch sm_100 -m 64 "



//--------------------- .note.nv.cuinfo           --------------------------
	.section	.note.nv.cuinfo,"",@"SHT_NOTE"
	.sectionflags	@"SHF_NOTE_NV_CUINFO"
        /*0018*/ 	.short	0x0002
        /*001a*/ 	.short	0x0064
        /*001c*/ 	.short	0x0082
	.zero		2


//--------------------- .nv.info                  --------------------------
	.section	.nv.info,"",@"SHT_CUDA_INFO"
	.align	4


	//----- nvinfo : EIATTR_REGCOUNT
	.align		4
        /*0000*/ 	.byte	0x04, 0x2f
        /*0002*/ 	.short	(.L_6 - .L_5)
	.align		4
.L_5:
        /*0004*/ 	.word	index@(_Z10prefix_sumPiS_S_)
        /*0008*/ 	.word	0x0000000e


	//----- nvinfo : EIATTR_FRAME_SIZE
	.align		4
.L_6:
        /*000c*/ 	.byte	0x04, 0x11
        /*000e*/ 	.short	(.L_8 - .L_7)
	.align		4
.L_7:
        /*0010*/ 	.word	index@(_Z10prefix_sumPiS_S_)
        /*0014*/ 	.word	0x00000000


	//----- nvinfo : EIATTR_REGCOUNT
	.align		4
.L_8:
        /*0018*/ 	.byte	0x04, 0x2f
        /*001a*/ 	.short	(.L_10 - .L_9)
	.align		4
.L_9:
        /*001c*/ 	.word	index@(_Z9downsweepPiS_S_)
        /*0020*/ 	.word	0x0000001b


	//----- nvinfo : EIATTR_FRAME_SIZE
	.align		4
.L_10:
        /*0024*/ 	.byte	0x04, 0x11
        /*0026*/ 	.short	(.L_12 - .L_11)
	.align		4
.L_11:
        /*0028*/ 	.word	index@(_Z9downsweepPiS_S_)
        /*002c*/ 	.word	0x00000000


	//----- nvinfo : EIATTR_REGCOUNT
	.align		4
.L_12:
        /*0030*/ 	.byte	0x04, 0x2f
        /*0032*/ 	.short	(.L_14 - .L_13)
	.align		4
.L_13:
        /*0034*/ 	.word	index@(_Z11kogge_stonePiS_S_)
        /*0038*/ 	.word	0x0000001e


	//----- nvinfo : EIATTR_FRAME_SIZE
	.align		4
.L_14:
        /*003c*/ 	.byte	0x04, 0x11
        /*003e*/ 	.short	(.L_16 - .L_15)
	.align		4
.L_15:
        /*0040*/ 	.word	index@(_Z11kogge_stonePiS_S_)
        /*0044*/ 	.word	0x00000000


	//----- nvinfo : EIATTR_REGCOUNT
	.align		4
.L_16:
        /*0048*/ 	.byte	0x04, 0x2f
        /*004a*/ 	.short	(.L_18 - .L_17)
	.align		4
.L_17:
        /*004c*/ 	.word	index@(_Z12add_constantPiS_S_)
        /*0050*/ 	.word	0x0000000e


	//----- nvinfo : EIATTR_FRAME_SIZE
	.align		4
.L_18:
        /*0054*/ 	.byte	0x04, 0x11
        /*0056*/ 	.short	(.L_20 - .L_19)
	.align		4
.L_19:
        /*0058*/ 	.word	index@(_Z12add_constantPiS_S_)
        /*005c*/ 	.word	0x00000000


	//----- nvinfo : EIATTR_REGCOUNT
	.align		4
.L_20:
        /*0060*/ 	.byte	0x04, 0x2f
        /*0062*/ 	.short	(.L_22 - .L_21)
	.align		4
.L_21:
        /*0064*/ 	.word	index@(_Z7print_dPiS_S_)
        /*0068*/ 	.word	0x00000018


	//----- nvinfo : EIATTR_FRAME_SIZE
	.align		4
.L_22:
        /*006c*/ 	.byte	0x04, 0x11
        /*006e*/ 	.short	(.L_24 - .L_23)
	.align		4
.L_23:
        /*0070*/ 	.word	index@(_Z7print_dPiS_S_)
        /*0074*/ 	.word	0x00000008


	//----- nvinfo : EIATTR_REGCOUNT
	.align		4
.L_24:
        /*0078*/ 	.byte	0x04, 0x2f
        /*007a*/ 	.short	(.L_26 - .L_25)
	.align		4
.L_25:
        /*007c*/ 	.word	index@(_Z16verify_ws_updatePiS_S_)
        /*0080*/ 	.word	0x00000018


	//----- nvinfo : EIATTR_FRAME_SIZE
	.align		4
.L_26:
        /*0084*/ 	.byte	0x04, 0x11
        /*0086*/ 	.short	(.L_28 - .L_27)
	.align		4
.L_27:
        /*0088*/ 	.word	index@(_Z16verify_ws_updatePiS_S_)
        /*008c*/ 	.word	0x00000010


	//----- nvinfo : EIATTR_MIN_STACK_SIZE
	.align		4
.L_28:
        /*0090*/ 	.byte	0x04, 0x12
        /*0092*/ 	.short	(.L_30 - .L_29)
	.align		4
.L_29:
        /*0094*/ 	.word	index@(_Z16verify_ws_updatePiS_S_)
        /*0098*/ 	.word	0x00000010


	//----- nvinfo : EIATTR_MIN_STACK_SIZE
	.align		4
.L_30:
        /*009c*/ 	.byte	0x04, 0x12
        /*009e*/ 	.short	(.L_32 - .L_31)
	.align		4
.L_31:
        /*00a0*/ 	.word	index@(_Z7print_dPiS_S_)
        /*00a4*/ 	.word	0x00000008


	//----- nvinfo : EIATTR_MIN_STACK_SIZE
	.align		4
.L_32:
        /*00a8*/ 	.byte	0x04, 0x12
        /*00aa*/ 	.short	(.L_34 - .L_33)
	.align		4
.L_33:
        /*00ac*/ 	.word	index@(_Z12add_constantPiS_S_)
        /*00b0*/ 	.word	0x00000000


	//----- nvinfo : EIATTR_MIN_STACK_SIZE
	.align		4
.L_34:
        /*00b4*/ 	.byte	0x04, 0x12
        /*00b6*/ 	.short	(.L_36 - .L_35)
	.align		4
.L_35:
        /*00b8*/ 	.word	index@(_Z11kogge_stonePiS_S_)
        /*00bc*/ 	.word	0x00000000


	//----- nvinfo : EIATTR_MIN_STACK_SIZE
	.align		4
.L_36:
        /*00c0*/ 	.byte	0x04, 0x12
        /*00c2*/ 	.short	(.L_38 - .L_37)
	.align		4
.L_37:
        /*00c4*/ 	.word	index@(_Z9downsweepPiS_S_)
        /*00c8*/ 	.word	0x00000000


	//----- nvinfo : EIATTR_MIN_STACK_SIZE
	.align		4
.L_38:
        /*00cc*/ 	.byte	0x04, 0x12
        /*00ce*/ 	.short	(.L_40 - .L_39)
	.align		4
.L_39:
        /*00d0*/ 	.word	index@(_Z10prefix_sumPiS_S_)
        /*00d4*/ 	.word	0x00000000
.L_40:


//--------------------- .nv.compat                --------------------------
	.section	.nv.compat,"",@"SHT_CUDA_COMPAT_INFO"
	.align	4
        /*0000*/ 	.byte	0x02, 0x09, 0x00, 0x00, 0x02, 0x02, 0x01, 0x00, 0x02, 0x05, 0x05, 0x00, 0x03, 0x07, 0x01, 0x01
        /*0010*/ 	.byte	0x02, 0x03, 0x00, 0x00, 0x02, 0x06, 0x01, 0x00, 0x04, 0x0b, 0x08, 0x00, 0x09, 0x00, 0x00, 0x00
        /*0020*/ 	.byte	0x00, 0x00, 0x00, 0x00


//--------------------- .nv.info._Z16verify_ws_updatePiS_S_ --------------------------
	.section	.nv.info._Z16verify_ws_updatePiS_S_,"",@"SHT_CUDA_INFO"
	.sectionflags	@""
	.align	4


	//----- nvinfo : EIATTR_CUDA_API_VERSION
	.align		4
        /*0000*/ 	.byte	0x04, 0x37
        /*0002*/ 	.short	(.L_42 - .L_41)
.L_41:
        /*0004*/ 	.word	0x00000082


	//----- nvinfo : EIATTR_KPARAM_INFO
	.align		4
.L_42:
        /*0008*/ 	.byte	0x04, 0x17
        /*000a*/ 	.short	(.L_44 - .L_43)
.L_43:
        /*000c*/ 	.word	0x00000000
        /*0010*/ 	.short	0x0002
        /*0012*/ 	.short	0x0010
        /*0014*/ 	.byte	0x00, 0xf5, 0x21, 0x00


	//----- nvinfo : EIATTR_KPARAM_INFO
	.align		4
.L_44:
        /*0018*/ 	.byte	0x04, 0x17
        /*001a*/ 	.short	(.L_46 - .L_45)
.L_45:
        /*001c*/ 	.word	0x00000000
        /*0020*/ 	.short	0x0001
        /*0022*/ 	.short	0x0008
        /*0024*/ 	.byte	0x00, 0xf5, 0x21, 0x00


	//----- nvinfo : EIATTR_KPARAM_INFO
	.align		4
.L_46:
        /*0028*/ 	.byte	0x04, 0x17
        /*002a*/ 	.short	(.L_48 - .L_47)
.L_47:
        /*002c*/ 	.word	0x00000000
        /*0030*/ 	.short	0x0000
        /*0032*/ 	.short	0x0000
        /*0034*/ 	.byte	0x00, 0xf5, 0x21, 0x00


	//----- nvinfo : EIATTR_SPARSE_MMA_MASK
	.align		4
.L_48:
        /*0038*/ 	.byte	0x03, 0x50
        /*003a*/ 	.short	0x0000


	//----- nvinfo : EIATTR_MAXREG_COUNT
	.align		4
        /*003c*/ 	.byte	0x03, 0x1b
        /*003e*/ 	.short	0x00ff


	//----- nvinfo : EIATTR_EXTERNS
	.align		4
        /*0040*/ 	.byte	0x04, 0x0f
        /*0042*/ 	.short	(.L_50 - .L_49)


	//   ....[0]....
	.align		4
.L_49:
        /*0044*/ 	.word	index@(vprintf)


	//----- nvinfo : EIATTR_MERCURY_ISA_VERSION
	.align		4
.L_50:
        /*0048*/ 	.byte	0x03, 0x5f
        /*004a*/ 	.short	0x0101


	//----- nvinfo : EIATTR_VRC_CTA_INIT_COUNT
	.align		4
        /*004c*/ 	.byte	0x02, 0x4a
	.zero		1
	.zero		1


	//----- nvinfo : EIATTR_SYSCALL_OFFSETS
	.align		4
        /*0050*/ 	.byte	0x04, 0x46
        /*0052*/ 	.short	(.L_52 - .L_51)


	//   ....[0]....
.L_51:
        /*0054*/ 	.word	0x00000240


	//   ....[1]....
        /*0058*/ 	.word	0x000002e0


	//----- nvinfo : EIATTR_EXIT_INSTR_OFFSETS
	.align		4
.L_52:
        /*005c*/ 	.byte	0x04, 0x1c
        /*005e*/ 	.short	(.L_54 - .L_53)


	//   ....[0]....
.L_53:
        /*0060*/ 	.word	0x00000250


	//   ....[1]....
        /*0064*/ 	.word	0x000002f0


	//----- nvinfo : EIATTR_CBANK_PARAM_SIZE
	.align		4
.L_54:
        /*0068*/ 	.byte	0x03, 0x19
        /*006a*/ 	.short	0x0018


	//----- nvinfo : EIATTR_PARAM_CBANK
	.align		4
        /*006c*/ 	.byte	0x04, 0x0a
        /*006e*/ 	.short	(.L_56 - .L_55)
	.align		4
.L_55:
        /*0070*/ 	.word	index@(.nv.constant0._Z16verify_ws_updatePiS_S_)
        /*0074*/ 	.short	0x0380
        /*0076*/ 	.short	0x0018


	//----- nvinfo : EIATTR_SW_WAR
	.align		4
.L_56:
        /*0078*/ 	.byte	0x04, 0x36
        /*007a*/ 	.short	(.L_58 - .L_57)
.L_57:
        /*007c*/ 	.word	0x00000008
.L_58:


//--------------------- .nv.info._Z7print_dPiS_S_ --------------------------
	.section	.nv.info._Z7print_dPiS_S_,"",@"SHT_CUDA_INFO"
	.sectionflags	@""
	.align	4


	//----- nvinfo : EIATTR_CUDA_API_VERSION
	.align		4
        /*0000*/ 	.byte	0x04, 0x37
        /*0002*/ 	.short	(.L_60 - .L_59)
.L_59:
        /*0004*/ 	.word	0x00000082


	//----- nvinfo : EIATTR_KPARAM_INFO
	.align		4
.L_60:
        /*0008*/ 	.byte	0x04, 0x17
        /*000a*/ 	.short	(.L_62 - .L_61)
.L_61:
        /*000c*/ 	.word	0x00000000
        /*0010*/ 	.short	0x0002
        /*0012*/ 	.short	0x0010
        /*0014*/ 	.byte	0x00, 0xf5, 0x21, 0x00


	//----- nvinfo : EIATTR_KPARAM_INFO
	.align		4
.L_62:
        /*0018*/ 	.byte	0x04, 0x17
        /*001a*/ 	.short	(.L_64 - .L_63)
.L_63:
        /*001c*/ 	.word	0x00000000
        /*0020*/ 	.short	0x0001
        /*0022*/ 	.short	0x0008
        /*0024*/ 	.byte	0x00, 0xf5, 0x21, 0x00


	//----- nvinfo : EIATTR_KPARAM_INFO
	.align		4
.L_64:
        /*0028*/ 	.byte	0x04, 0x17
        /*002a*/ 	.short	(.L_66 - .L_65)
.L_65:
        /*002c*/ 	.word	0x00000000
        /*0030*/ 	.short	0x0000
        /*0032*/ 	.short	0x0000
        /*0034*/ 	.byte	0x00, 0xf5, 0x21, 0x00


	//----- nvinfo : EIATTR_SPARSE_MMA_MASK
	.align		4
.L_66:
        /*0038*/ 	.byte	0x03, 0x50
        /*003a*/ 	.short	0x0000


	//----- nvinfo : EIATTR_MAXREG_COUNT
	.align		4
        /*003c*/ 	.byte	0x03, 0x1b
        /*003e*/ 	.short	0x00ff


	//----- nvinfo : EIATTR_EXTERNS
	.align		4
        /*0040*/ 	.byte	0x04, 0x0f
        /*0042*/ 	.short	(.L_68 - .L_67)


	//   ....[0]....
	.align		4
.L_67:
        /*0044*/ 	.word	index@(vprintf)


	//----- nvinfo : EIATTR_MERCURY_ISA_VERSION
	.align		4
.L_68:
        /*0048*/ 	.byte	0x03, 0x5f
        /*004a*/ 	.short	0x0101


	//----- nvinfo : EIATTR_VRC_CTA_INIT_COUNT
	.align		4
        /*004c*/ 	.byte	0x02, 0x4a
	.zero		1
	.zero		1


	//----- nvinfo : EIATTR_SYSCALL_OFFSETS
	.align		4
        /*0050*/ 	.byte	0x04, 0x46
        /*0052*/ 	.short	(.L_70 - .L_69)


	//   ....[0]....
.L_69:
        /*0054*/ 	.word	0x00000150


	//   ....[1]....
        /*0058*/ 	.word	0x000002a0


	//   ....[2]....
        /*005c*/ 	.word	0x00000380


	//----- nvinfo : EIATTR_EXIT_INSTR_OFFSETS
	.align		4
.L_70:
        /*0060*/ 	.byte	0x04, 0x1c
        /*0062*/ 	.short	(.L_72 - .L_71)


	//   ....[0]....
.L_71:
        /*0064*/ 	.word	0x00000390


	//----- nvinfo : EIATTR_CRS_STACK_SIZE
	.align		4
.L_72:
        /*0068*/ 	.byte	0x04, 0x1e
        /*006a*/ 	.short	(.L_74 - .L_73)
.L_73:
        /*006c*/ 	.word	0x00000000


	//----- nvinfo : EIATTR_CBANK_PARAM_SIZE
	.align		4
.L_74:
        /*0070*/ 	.byte	0x03, 0x19
        /*0072*/ 	.short	0x0018


	//----- nvinfo : EIATTR_PARAM_CBANK
	.align		4
        /*0074*/ 	.byte	0x04, 0x0a
        /*0076*/ 	.short	(.L_76 - .L_75)
	.align		4
.L_75:
        /*0078*/ 	.word	index@(.nv.constant0._Z7print_dPiS_S_)
        /*007c*/ 	.short	0x0380
        /*007e*/ 	.short	0x0018


	//----- nvinfo : EIATTR_SW_WAR
	.align		4
.L_76:
        /*0080*/ 	.byte	0x04, 0x36
        /*0082*/ 	.short	(.L_78 - .L_77)
.L_77:
        /*0084*/ 	.word	0x00000008
.L_78:


//--------------------- .nv.info._Z12add_constantPiS_S_ --------------------------
	.section	.nv.info._Z12add_constantPiS_S_,"",@"SHT_CUDA_INFO"
	.sectionflags	@""
	.align	4


	//----- nvinfo : EIATTR_CUDA_API_VERSION
	.align		4
        /*0000*/ 	.byte	0x04, 0x37
        /*0002*/ 	.short	(.L_80 - .L_79)
.L_79:
        /*0004*/ 	.word	0x00000082


	//----- nvinfo : EIATTR_KPARAM_INFO
	.align		4
.L_80:
        /*0008*/ 	.byte	0x04, 0x17
        /*000a*/ 	.short	(.L_82 - .L_81)
.L_81:
        /*000c*/ 	.word	0x00000000
        /*0010*/ 	.short	0x0002
        /*0012*/ 	.short	0x0010
        /*0014*/ 	.byte	0x00, 0xf5, 0x21, 0x00


	//----- nvinfo : EIATTR_KPARAM_INFO
	.align		4
.L_82:
        /*0018*/ 	.byte	0x04, 0x17
        /*001a*/ 	.short	(.L_84 - .L_83)
.L_83:
        /*001c*/ 	.word	0x00000000
        /*0020*/ 	.short	0x0001
        /*0022*/ 	.short	0x0008
        /*0024*/ 	.byte	0x00, 0xf5, 0x21, 0x00


	//----- nvinfo : EIATTR_KPARAM_INFO
	.align		4
.L_84:
        /*0028*/ 	.byte	0x04, 0x17
        /*002a*/ 	.short	(.L_86 - .L_85)
.L_85:
        /*002c*/ 	.word	0x00000000
        /*0030*/ 	.short	0x0000
        /*0032*/ 	.short	0x0000
        /*0034*/ 	.byte	0x00, 0xf5, 0x21, 0x00


	//----- nvinfo : EIATTR_SPARSE_MMA_MASK
	.align		4
.L_86:
        /*0038*/ 	.byte	0x03, 0x50
        /*003a*/ 	.short	0x0000


	//----- nvinfo : EIATTR_MAXREG_COUNT
	.align		4
        /*003c*/ 	.byte	0x03, 0x1b
        /*003e*/ 	.short	0x00ff


	//----- nvinfo : EIATTR_MERCURY_ISA_VERSION
	.align		4
        /*0040*/ 	.byte	0x03, 0x5f
        /*0042*/ 	.short	0x0101


	//----- nvinfo : EIATTR_VRC_CTA_INIT_COUNT
	.align		4
        /*0044*/ 	.byte	0x02, 0x4a
	.zero		1
	.zero		1


	//----- nvinfo : EIATTR_EXIT_INSTR_OFFSETS
	.align		4
        /*0048*/ 	.byte	0x04, 0x1c
        /*004a*/ 	.short	(.L_88 - .L_87)


	//   ....[0]....
.L_87:
        /*004c*/ 	.word	0x00000140


	//   ....[1]....
        /*0050*/ 	.word	0x000001c0


	//   ....[2]....
        /*0054*/ 	.word	0x00000230


	//   ....[3]....
        /*0058*/ 	.word	0x000002a0


	//   ....[4]....
        /*005c*/ 	.word	0x000002f0


	//----- nvinfo : EIATTR_CBANK_PARAM_SIZE
	.align		4
.L_88:
        /*0060*/ 	.byte	0x03, 0x19
        /*0062*/ 	.short	0x0018


	//----- nvinfo : EIATTR_PARAM_CBANK
	.align		4
        /*0064*/ 	.byte	0x04, 0x0a
        /*0066*/ 	.short	(.L_90 - .L_89)
	.align		4
.L_89:
        /*0068*/ 	.word	index@(.nv.constant0._Z12add_constantPiS_S_)
        /*006c*/ 	.short	0x0380
        /*006e*/ 	.short	0x0018


	//----- nvinfo : EIATTR_SW_WAR
	.align		4
.L_90:
        /*0070*/ 	.byte	0x04, 0x36
        /*0072*/ 	.short	(.L_92 - .L_91)
.L_91:
        /*0074*/ 	.word	0x00000008
.L_92:


//--------------------- .nv.info._Z11kogge_stonePiS_S_ --------------------------
	.section	.nv.info._Z11kogge_stonePiS_S_,"",@"SHT_CUDA_INFO"
	.sectionflags	@""
	.align	4


	//----- nvinfo : EIATTR_CUDA_API_VERSION
	.align		4
        /*0000*/ 	.byte	0x04, 0x37
        /*0002*/ 	.short	(.L_94 - .L_93)
.L_93:
        /*0004*/ 	.word	0x00000082


	//----- nvinfo : EIATTR_KPARAM_INFO
	.align		4
.L_94:
        /*0008*/ 	.byte	0x04, 0x17
        /*000a*/ 	.short	(.L_96 - .L_95)
.L_95:
        /*000c*/ 	.word	0x00000000
        /*0010*/ 	.short	0x0002
        /*0012*/ 	.short	0x0010
        /*0014*/ 	.byte	0x00, 0xf5, 0x21, 0x00


	//----- nvinfo : EIATTR_KPARAM_INFO
	.align		4
.L_96:
        /*0018*/ 	.byte	0x04, 0x17
        /*001a*/ 	.short	(.L_98 - .L_97)
.L_97:
        /*001c*/ 	.word	0x00000000
        /*0020*/ 	.short	0x0001
        /*0022*/ 	.short	0x0008
        /*0024*/ 	.byte	0x00, 0xf5, 0x21, 0x00


	//----- nvinfo : EIATTR_KPARAM_INFO
	.align		4
.L_98:
        /*0028*/ 	.byte	0x04, 0x17
        /*002a*/ 	.short	(.L_100 - .L_99)
.L_99:
        /*002c*/ 	.word	0x00000000
        /*0030*/ 	.short	0x0000
        /*0032*/ 	.short	0x0000
        /*0034*/ 	.byte	0x00, 0xf5, 0x21, 0x00


	//----- nvinfo : EIATTR_SPARSE_MMA_MASK
	.align		4
.L_100:
        /*0038*/ 	.byte	0x03, 0x50
        /*003a*/ 	.short	0x0000


	//----- nvinfo : EIATTR_MAXREG_COUNT
	.align		4
        /*003c*/ 	.byte	0x03, 0x1b
        /*003e*/ 	.short	0x00ff


	//----- nvinfo : EIATTR_NUM_BARRIERS
	.align		4
        /*0040*/ 	.byte	0x02, 0x4c
        /*0042*/ 	.byte	0x01
	.zero		1


	//----- nvinfo : EIATTR_MERCURY_ISA_VERSION
	.align		4
        /*0044*/ 	.byte	0x03, 0x5f
        /*0046*/ 	.short	0x0101


	//----- nvinfo : EIATTR_VRC_CTA_INIT_COUNT
	.align		4
        /*0048*/ 	.byte	0x02, 0x4a
	.zero		1
	.zero		1


	//----- nvinfo : EIATTR_EXIT_INSTR_OFFSETS
	.align		4
        /*004c*/ 	.byte	0x04, 0x1c
        /*004e*/ 	.short	(.L_102 - .L_101)


	//   ....[0]....
.L_101:
        /*0050*/ 	.word	0x00000840


	//   ....[1]....
        /*0054*/ 	.word	0x000008d0


	//   ....[2]....
        /*0058*/ 	.word	0x00000960


	//----- nvinfo : EIATTR_CBANK_PARAM_SIZE
	.align		4
.L_102:
        /*005c*/ 	.byte	0x03, 0x19
        /*005e*/ 	.short	0x0018


	//----- nvinfo : EIATTR_PARAM_CBANK
	.align		4
        /*0060*/ 	.byte	0x04, 0x0a
        /*0062*/ 	.short	(.L_104 - .L_103)
	.align		4
.L_103:
        /*0064*/ 	.word	index@(.nv.constant0._Z11kogge_stonePiS_S_)
        /*0068*/ 	.short	0x0380
        /*006a*/ 	.short	0x0018


	//----- nvinfo : EIATTR_SW_WAR
	.align		4
.L_104:
        /*006c*/ 	.byte	0x04, 0x36
        /*006e*/ 	.short	(.L_106 - .L_105)
.L_105:
        /*0070*/ 	.word	0x00000008
.L_106:


//--------------------- .nv.info._Z9downsweepPiS_S_ --------------------------
	.section	.nv.info._Z9downsweepPiS_S_,"",@"SHT_CUDA_INFO"
	.sectionflags	@""
	.align	4


	//----- nvinfo : EIATTR_CUDA_API_VERSION
	.align		4
        /*0000*/ 	.byte	0x04, 0x37
        /*0002*/ 	.short	(.L_108 - .L_107)
.L_107:
        /*0004*/ 	.word	0x00000082


	//----- nvinfo : EIATTR_KPARAM_INFO
	.align		4
.L_108:
        /*0008*/ 	.byte	0x04, 0x17
        /*000a*/ 	.short	(.L_110 - .L_109)
.L_109:
        /*000c*/ 	.word	0x00000000
        /*0010*/ 	.short	0x0002
        /*0012*/ 	.short	0x0010
        /*0014*/ 	.byte	0x00, 0xf5, 0x21, 0x00


	//----- nvinfo : EIATTR_KPARAM_INFO
	.align		4
.L_110:
        /*0018*/ 	.byte	0x04, 0x17
        /*001a*/ 	.short	(.L_112 - .L_111)
.L_111:
        /*001c*/ 	.word	0x00000000
        /*0020*/ 	.short	0x0001
        /*0022*/ 	.short	0x0008
        /*0024*/ 	.byte	0x00, 0xf5, 0x21, 0x00


	//----- nvinfo : EIATTR_KPARAM_INFO
	.align		4
.L_112:
        /*0028*/ 	.byte	0x04, 0x17
        /*002a*/ 	.short	(.L_114 - .L_113)
.L_113:
        /*002c*/ 	.word	0x00000000
        /*0030*/ 	.short	0x0000
        /*0032*/ 	.short	0x0000
        /*0034*/ 	.byte	0x00, 0xf5, 0x21, 0x00


	//----- nvinfo : EIATTR_SPARSE_MMA_MASK
	.align		4
.L_114:
        /*0038*/ 	.byte	0x03, 0x50
        /*003a*/ 	.short	0x0000


	//----- nvinfo : EIATTR_MAXREG_COUNT
	.align		4
        /*003c*/ 	.byte	0x03, 0x1b
        /*003e*/ 	.short	0x00ff


	//----- nvinfo : EIATTR_NUM_BARRIERS
	.align		4
        /*0040*/ 	.byte	0x02, 0x4c
        /*0042*/ 	.byte	0x01
	.zero		1


	//----- nvinfo : EIATTR_MERCURY_ISA_VERSION
	.align		4
        /*0044*/ 	.byte	0x03, 0x5f
        /*0046*/ 	.short	0x0101


	//----- nvinfo : EIATTR_COOP_GROUP_MASK_REGIDS
	.align		4
        /*0048*/ 	.byte	0x04, 0x29
        /*004a*/ 	.short	(.L_116 - .L_115)


	//   ....[0]....
.L_115:
        /*004c*/ 	.word	0xffffffff


	//   ....[1]....
        /*0050*/ 	.word	0x05000005


	//   ....[2]....
        /*0054*/ 	.word	0xffffffff


	//   ....[3]....
        /*0058*/ 	.word	0x05000005


	//   ....[4]....
        /*005c*/ 	.word	0xffffffff


	//   ....[5]....
        /*0060*/ 	.word	0x05000005


	//   ....[6]....
        /*0064*/ 	.word	0xffffffff


	//   ....[7]....
        /*0068*/ 	.word	0x05000005


	//----- nvinfo : EIATTR_COOP_GROUP_INSTR_OFFSETS
	.align		4
.L_116:
        /*006c*/ 	.byte	0x04, 0x28
        /*006e*/ 	.short	(.L_118 - .L_117)


	//   ....[0]....
.L_117:
        /*0070*/ 	.word	0x00000220


	//   ....[1]....
        /*0074*/ 	.word	0x00000280


	//   ....[2]....
        /*0078*/ 	.word	0x000002b0


	//   ....[3]....
        /*007c*/ 	.word	0x000002f0


	//   ....[4]....
        /*0080*/ 	.word	0x00000340


	//   ....[5]....
        /*0084*/ 	.word	0x00000380


	//   ....[6]....
        /*0088*/ 	.word	0x000003d0


	//   ....[7]....
        /*008c*/ 	.word	0x00000420


	//----- nvinfo : EIATTR_VRC_CTA_INIT_COUNT
	.align		4
.L_118:
        /*0090*/ 	.byte	0x02, 0x4a
	.zero		1
	.zero		1


	//----- nvinfo : EIATTR_EXIT_INSTR_OFFSETS
	.align		4
        /*0094*/ 	.byte	0x04, 0x1c
        /*0096*/ 	.short	(.L_120 - .L_119)


	//   ....[0]....
.L_119:
        /*0098*/ 	.word	0x00000d40


	//----- nvinfo : EIATTR_CRS_STACK_SIZE
	.align		4
.L_120:
        /*009c*/ 	.byte	0x04, 0x1e
        /*009e*/ 	.short	(.L_122 - .L_121)
.L_121:
        /*00a0*/ 	.word	0x00000000


	//----- nvinfo : EIATTR_CBANK_PARAM_SIZE
	.align		4
.L_122:
        /*00a4*/ 	.byte	0x03, 0x19
        /*00a6*/ 	.short	0x0018


	//----- nvinfo : EIATTR_PARAM_CBANK
	.align		4
        /*00a8*/ 	.byte	0x04, 0x0a
        /*00aa*/ 	.short	(.L_124 - .L_123)
	.align		4
.L_123:
        /*00ac*/ 	.word	index@(.nv.constant0._Z9downsweepPiS_S_)
        /*00b0*/ 	.short	0x0380
        /*00b2*/ 	.short	0x0018


	//----- nvinfo : EIATTR_SW_WAR
	.align		4
.L_124:
        /*00b4*/ 	.byte	0x04, 0x36
        /*00b6*/ 	.short	(.L_126 - .L_125)
.L_125:
        /*00b8*/ 	.word	0x00000008
.L_126:


//--------------------- .nv.info._Z10prefix_sumPiS_S_ --------------------------
	.section	.nv.info._Z10prefix_sumPiS_S_,"",@"SHT_CUDA_INFO"
	.sectionflags	@""
	.align	4


	//----- nvinfo : EIATTR_CUDA_API_VERSION
	.align		4
        /*0000*/ 	.byte	0x04, 0x37
        /*0002*/ 	.short	(.L_128 - .L_127)
.L_127:
        /*0004*/ 	.word	0x00000082


	//----- nvinfo : EIATTR_KPARAM_INFO
	.align		4
.L_128:
        /*0008*/ 	.byte	0x04, 0x17
        /*000a*/ 	.short	(.L_130 - .L_129)
.L_129:
        /*000c*/ 	.word	0x00000000
        /*0010*/ 	.short	0x0002
        /*0012*/ 	.short	0x0010
        /*0014*/ 	.byte	0x00, 0xf5, 0x21, 0x00


	//----- nvinfo : EIATTR_KPARAM_INFO
	.align		4
.L_130:
        /*0018*/ 	.byte	0x04, 0x17
        /*001a*/ 	.short	(.L_132 - .L_131)
.L_131:
        /*001c*/ 	.word	0x00000000
        /*0020*/ 	.short	0x0001
        /*0022*/ 	.short	0x0008
        /*0024*/ 	.byte	0x00, 0xf5, 0x21, 0x00


	//----- nvinfo : EIATTR_KPARAM_INFO
	.align		4
.L_132:
        /*0028*/ 	.byte	0x04, 0x17
        /*002a*/ 	.short	(.L_134 - .L_133)
.L_133:
        /*002c*/ 	.word	0x00000000
        /*0030*/ 	.short	0x0000
        /*0032*/ 	.short	0x0000
        /*0034*/ 	.byte	0x00, 0xf5, 0x21, 0x00


	//----- nvinfo : EIATTR_SPARSE_MMA_MASK
	.align		4
.L_134:
        /*0038*/ 	.byte	0x03, 0x50
        /*003a*/ 	.short	0x0000


	//----- nvinfo : EIATTR_MAXREG_COUNT
	.align		4
        /*003c*/ 	.byte	0x03, 0x1b
        /*003e*/ 	.short	0x00ff


	//----- nvinfo : EIATTR_NUM_BARRIERS
	.align		4
        /*0040*/ 	.byte	0x02, 0x4c
        /*0042*/ 	.byte	0x01
	.zero		1


	//----- nvinfo : EIATTR_MERCURY_ISA_VERSION
	.align		4
        /*0044*/ 	.byte	0x03, 0x5f
        /*0046*/ 	.short	0x0101


	//----- nvinfo : EIATTR_COOP_GROUP_MASK_REGIDS
	.align		4
        /*0048*/ 	.byte	0x04, 0x29
        /*004a*/ 	.short	(.L_136 - .L_135)


	//   ....[0]....
.L_135:
        /*004c*/ 	.word	0xffffffff


	//   ....[1]....
        /*0050*/ 	.word	0xffffffff


	//   ....[2]....
        /*0054*/ 	.word	0xffffffff


	//   ....[3]....
        /*0058*/ 	.word	0xffffffff


	//   ....[4]....
        /*005c*/ 	.word	0xffffffff


	//   ....[5]....
        /*0060*/ 	.word	0xffffffff


	//   ....[6]....
        /*0064*/ 	.word	0xffffffff


	//   ....[7]....
        /*0068*/ 	.word	0xffffffff


	//----- nvinfo : EIATTR_COOP_GROUP_INSTR_OFFSETS
	.align		4
.L_136:
        /*006c*/ 	.byte	0x04, 0x28
        /*006e*/ 	.short	(.L_138 - .L_137)


	//   ....[0]....
.L_137:
        /*0070*/ 	.word	0x00000140


	//   ....[1]....
        /*0074*/ 	.word	0x00000160


	//   ....[2]....
        /*0078*/ 	.word	0x00000180


	//   ....[3]....
        /*007c*/ 	.word	0x000001a0


	//   ....[4]....
        /*0080*/ 	.word	0x000001c0


	//   ....[5]....
        /*0084*/ 	.word	0x00000260


	//   ....[6]....
        /*0088*/ 	.word	0x00000280


	//   ....[7]....
        /*008c*/ 	.word	0x000002a0


	//----- nvinfo : EIATTR_VRC_CTA_INIT_COUNT
	.align		4
.L_138:
        /*0090*/ 	.byte	0x02, 0x4a
	.zero		1
	.zero		1


	//----- nvinfo : EIATTR_EXIT_INSTR_OFFSETS
	.align		4
        /*0094*/ 	.byte	0x04, 0x1c
        /*0096*/ 	.short	(.L_140 - .L_139)


	//   ....[0]....
.L_139:
        /*0098*/ 	.word	0x00000200


	//   ....[1]....
        /*009c*/ 	.word	0x000002b0


	//   ....[2]....
        /*00a0*/ 	.word	0x00000300


	//----- nvinfo : EIATTR_CBANK_PARAM_SIZE
	.align		4
.L_140:
        /*00a4*/ 	.byte	0x03, 0x19
        /*00a6*/ 	.short	0x0018


	//----- nvinfo : EIATTR_PARAM_CBANK
	.align		4
        /*00a8*/ 	.byte	0x04, 0x0a
        /*00aa*/ 	.short	(.L_142 - .L_141)
	.align		4
.L_141:
        /*00ac*/ 	.word	index@(.nv.constant0._Z10prefix_sumPiS_S_)
        /*00b0*/ 	.short	0x0380
        /*00b2*/ 	.short	0x0018


	//----- nvinfo : EIATTR_SW_WAR
	.align		4
.L_142:
        /*00b4*/ 	.byte	0x04, 0x36
        /*00b6*/ 	.short	(.L_144 - .L_143)
.L_143:
        /*00b8*/ 	.word	0x00000008
.L_144:


//--------------------- .nv.callgraph             --------------------------
	.section	.nv.callgraph,"",@"SHT_CUDA_CALLGRAPH"
	.align	4
	.sectionentsize	8
	.align		4
        /*0000*/ 	.word	0x00000000
	.align		4
        /*0004*/ 	.word	0xffffffff
	.align		4
        /*0008*/ 	.word	index@(_Z16verify_ws_updatePiS_S_)
	.align		4
        /*000c*/ 	.word	index@(vprintf)
	.align		4
        /*0010*/ 	.word	index@(_Z7print_dPiS_S_)
	.align		4
        /*0014*/ 	.word	index@(vprintf)
	.align		4
        /*0018*/ 	.word	0x00000000
	.align		4
        /*001c*/ 	.word	0xfffffffe
	.align		4
        /*0020*/ 	.word	0x00000000
	.align		4
        /*0024*/ 	.word	0xfffffffd
	.align		4
        /*0028*/ 	.word	0x00000000
	.align		4
        /*002c*/ 	.word	0xfffffffc


//--------------------- .nv.constant4             --------------------------
	.section	.nv.constant4,"a",@progbits
	.align	8
	.align		8
.nv.constant4:
        /*0000*/ 	.dword	vprintf
	.align		8
        /*0008*/ 	.dword	$str
	.align		8
        /*0010*/ 	.dword	$str$1
	.align		8
        /*0018*/ 	.dword	$str$2
	.align		8
        /*0020*/ 	.dword	$str$3
	.align		8
        /*0028*/ 	.dword	$str$4


//--------------------- .text._Z16verify_ws_updatePiS_S_ --------------------------
	.section	.text._Z16verify_ws_updatePiS_S_,"ax",@progbits
	.align	128
        .global         _Z16verify_ws_updatePiS_S_
        .type           _Z16verify_ws_updatePiS_S_,@function
        .size           _Z16verify_ws_updatePiS_S_,(.L_x_34 - _Z16verify_ws_updatePiS_S_)
        .other          _Z16verify_ws_updatePiS_S_,@"STO_CUDA_ENTRY STV_DEFAULT"
_Z16verify_ws_updatePiS_S_:
.text._Z16verify_ws_updatePiS_S_:
[----:B------:R-:W0:Y:S08]  /*0000*/  LDC R1, c[0x0][0x37c] ;  /* 0x0000df00ff017b82 */ /* 0x000e300000000800 */
[----:B------:R-:W1:Y:S01]  /*0010*/  LDC.64 R2, c[0x0][0x390] ;  /* 0x0000e400ff027b82 */ /* 0x000e620000000a00 */
[----:B------:R-:W1:Y:S01]  /*0020*/  LDCU.64 UR4, c[0x0][0x358] ;  /* 0x00006b00ff0477ac */ /* 0x000e620008000a00 */
[----:B0-----:R-:W-:Y:S01]  /*0030*/  VIADD R1, R1, 0xfffffff0 ;  /* 0xfffffff001017836 */ /* 0x001fe20000000000 */
[----:B-1----:R-:W2:Y:S01]  /*0040*/  LDG.E R12, desc[UR4][R2.64] ;  /* 0x00000004020c7981 */ /* 0x002ea2000c1e1900 */
[----:B------:R-:W0:Y:S01]  /*0050*/  LDCU UR6, c[0x0][0x2f8] ;  /* 0x00005f00ff0677ac */ /* 0x000e220008000800 */
[----:B------:R-:W1:Y:S02]  /*0060*/  LDCU UR7, c[0x0][0x2fc] ;  /* 0x00005f80ff0777ac */ /* 0x000e640008000800 */
[----:B0-----:R-:W-:-:S05]  /*0070*/  IADD3 R6, P1, PT, R1, UR6, RZ ;  /* 0x0000000601067c10 */ /* 0x001fca000ff3e0ff */
[----:B-1----:R-:W-:Y:S01]  /*0080*/  IMAD.X R7, RZ, RZ, UR7, P1 ;  /* 0x00000007ff077e24 */ /* 0x002fe200088e06ff */
[----:B--2---:R-:W-:-:S13]  /*0090*/  ISETP.GE.AND P0, PT, R12, 0x1, PT ;  /* 0x000000010c00780c */ /* 0x004fda0003f06270 */
[----:B------:R-:W-:Y:S05]  /*00a0*/  @!P0 BRA `(.L_x_0) ;  /* 0x0000000000488947 */ /* 0x000fea0003800000 */
[----:B------:R-:W0:Y:S01]  /*00b0*/  LDC.64 R8, c[0x0][0x380] ;  /* 0x0000e000ff087b82 */ /* 0x000e220000000a00 */
[----:B------:R-:W-:Y:S02]  /*00c0*/  IMAD.MOV.U32 R13, RZ, RZ, RZ ;  /* 0x000000ffff0d7224 */ /* 0x000fe400078e00ff */
[----:B------:R-:W-:-:S05]  /*00d0*/  IMAD.MOV.U32 R3, RZ, RZ, RZ ;  /* 0x000000ffff037224 */ /* 0x000fca00078e00ff */
[----:B------:R-:W1:Y:S02]  /*00e0*/  LDC.64 R10, c[0x0][0x388] ;  /* 0x0000e200ff0a7b82 */ /* 0x000e640000000a00 */
.L_x_3:
[----:B0-----:R-:W-:-:S06]  /*00f0*/  IMAD.WIDE.U32 R4, R13, 0x4, R8 ;  /* 0x000000040d047825 */ /* 0x001fcc00078e0008 */
[----:B------:R-:W2:Y:S01]  /*0100*/  LDG.E R4, desc[UR4][R4.64] ;  /* 0x0000000404047981 */ /* 0x000ea2000c1e1900 */
[----:B------:R-:W-:-:S04]  /*0110*/  LOP3.LUT R0, R13, 0x3ff, RZ, 0xc0, !PT ;  /* 0x000003ff0d007812 */ /* 0x000fc800078ec0ff */
[----:B------:R-:W-:Y:S01]  /*0120*/  ISETP.NE.AND P0, PT, R0, 0x3ff, PT ;  /* 0x000003ff0000780c */ /* 0x000fe20003f05270 */
[----:B--2---:R-:W-:-:S12]  /*0130*/  IMAD.IADD R3, R4, 0x1, R3 ;  /* 0x0000000104037824 */ /* 0x004fd800078e0203 */
[----:B------:R-:W-:Y:S05]  /*0140*/  @P0 BRA `(.L_x_1) ;  /* 0x0000000000140947 */ /* 0x000fea0003800000 */
[----:B------:R-:W-:-:S05]  /*0150*/  SHF.R.U32.HI R2, RZ, 0xa, R13 ;  /* 0x0000000aff027819 */ /* 0x000fca000001160d */
[----:B-1----:R-:W-:-:S05]  /*0160*/  IMAD.WIDE.U32 R4, R2, 0x4, R10 ;  /* 0x0000000402047825 */ /* 0x002fca00078e000a */
[----:B------:R-:W2:Y:S02]  /*0170*/  LDG.E R0, desc[UR4][R4.64] ;  /* 0x0000000404007981 */ /* 0x000ea4000c1e1900 */
[----:B--2---:R-:W-:-:S13]  /*0180*/  ISETP.NE.AND P0, PT, R3, R0, PT ;  /* 0x000000000300720c */ /* 0x004fda0003f05270 */
[----:B------:R-:W-:Y:S05]  /*0190*/  @P0 BRA `(.L_x_2) ;  /* 0x0000000000300947 */ /* 0x000fea0003800000 */
.L_x_1:
[----:B------:R-:W-:-:S05]  /*01a0*/  VIADD R13, R13, 0x1 ;  /* 0x000000010d0d7836 */ /* 0x000fca0000000000 */
[----:B------:R-:W-:-:S13]  /*01b0*/  ISETP.NE.AND P0, PT, R13, R12, PT ;  /* 0x0000000c0d00720c */ /* 0x000fda0003f05270 */
[----:B------:R-:W-:Y:S05]  /*01c0*/  @P0 BRA `(.L_x_3) ;  /* 0xfffffffc00c80947 */ /* 0x000fea000383ffff */
.L_x_0:
[----:B------:R-:W-:Y:S01]  /*01d0*/  MOV R0, 0x0 ;  /* 0x0000000000007802 */ /* 0x000fe20000000f00 */
[----:B------:R-:W0:Y:S01]  /*01e0*/  LDCU.64 UR4, c[0x4][0x28] ;  /* 0x01000500ff0477ac */ /* 0x000e220008000a00 */
[----:B------:R-:W-:Y:S02]  /*01f0*/  CS2R R6, SRZ ;  /* 0x0000000000067805 */ /* 0x000fe4000001ff00 */
[----:B------:R2:W3:Y:S01]  /*0200*/  LDC.64 R2, c[0x4][R0] ;  /* 0x0100000000027b82 */ /* 0x0004e20000000a00 */
[----:B0-----:R-:W-:Y:S02]  /*0210*/  IMAD.U32 R4, RZ, RZ, UR4 ;  /* 0x00000004ff047e24 */ /* 0x001fe4000f8e00ff */
[----:B--2---:R-:W-:-:S07]  /*0220*/  IMAD.U32 R5, RZ, RZ, UR5 ;  /* 0x00000005ff057e24 */ /* 0x004fce000f8e00ff */
[----:B------:R-:W-:-:S07]  /*0230*/  LEPC R20, `(.L_x_4) ;  /* 0x000000001014794e */ /* 0x000fce0000000000 */
[----:B-1-3--:R-:W-:Y:S05]  /*0240*/  CALL.ABS.NOINC R2 ;  /* 0x0000000002007343 */ /* 0x00afea0003c00000 */
.L_x_4:
[----:B------:R-:W-:Y:S05]  /*0250*/  EXIT ;  /* 0x000000000000794d */ /* 0x000fea0003800000 */
.L_x_2:
[----:B------:R-:W-:Y:S01]  /*0260*/  MOV R8, 0x0 ;  /* 0x0000000000087802 */ /* 0x000fe20000000f00 */
[----:B------:R0:W-:Y:S01]  /*0270*/  STL.64 [R1], R2 ;  /* 0x0000000201007387 */ /* 0x0001e20000100a00 */
[----:B------:R-:W1:Y:S03]  /*0280*/  LDCU.64 UR4, c[0x4][0x20] ;  /* 0x01000400ff0477ac */ /* 0x000e660008000a00 */
[----:B------:R0:W-:Y:S01]  /*0290*/  STL [R1+0x8], R0 ;  /* 0x0000080001007387 */ /* 0x0001e20000100800 */
[----:B------:R-:W2:Y:S01]  /*02a0*/  LDC.64 R8, c[0x4][R8] ;  /* 0x0100000008087b82 */ /* 0x000ea20000000a00 */
[----:B-1----:R-:W-:Y:S02]  /*02b0*/  IMAD.U32 R4, RZ, RZ, UR4 ;  /* 0x00000004ff047e24 */ /* 0x002fe4000f8e00ff */
[----:B0-----:R-:W-:-:S07]  /*02c0*/  IMAD.U32 R5, RZ, RZ, UR5 ;  /* 0x00000005ff057e24 */ /* 0x001fce000f8e00ff */
[----:B------:R-:W-:-:S07]  /*02d0*/  LEPC R20, `(.L_x_5) ;  /* 0x000000001014794e */ /* 0x000fce0000000000 */
[----:B--2---:R-:W-:Y:S05]  /*02e0*/  CALL.ABS.NOINC R8 ;  /* 0x0000000008007343 */ /* 0x004fea0003c00000 */
.L_x_5:
[----:B------:R-:W-:Y:S05]  /*02f0*/  EXIT ;  /* 0x000000000000794d */ /* 0x000fea0003800000 */
.L_x_6:
[----:B------:R-:W-:-:S00]  /*0300*/  BRA `(.L_x_6) ;  /* 0xfffffffc00fc7947 */ /* 0x000fc0000383ffff */
[----:B------:R-:W-:-:S00]  /*0310*/  NOP ;  /* 0x0000000000007918 */ /* 0x000fc00000000000 */
        /* <DEDUP_REMOVED lines=14> */
.L_x_34:


//--------------------- .text._Z7print_dPiS_S_    --------------------------
	.section	.text._Z7print_dPiS_S_,"ax",@progbits
	.align	128
        .global         _Z7print_dPiS_S_
        .type           _Z7print_dPiS_S_,@function
        .size           _Z7print_dPiS_S_,(.L_x_35 - _Z7print_dPiS_S_)
        .other          _Z7print_dPiS_S_,@"STO_CUDA_ENTRY STV_DEFAULT"
_Z7print_dPiS_S_:
.text._Z7print_dPiS_S_:
[----:B------:R-:W0:Y:S08]  /*0000*/  LDC R1, c[0x0][0x37c] ;  /* 0x0000df00ff017b82 */ /* 0x000e300000000800 */
[----:B------:R-:W1:Y:S01]  /*0010*/  LDC.64 R4, c[0x0][0x388] ;  /* 0x0000e200ff047b82 */ /* 0x000e620000000a00 */
[----:B------:R-:W1:Y:S01]  /*0020*/  LDCU.64 UR36, c[0x0][0x358] ;  /* 0x00006b00ff2477ac */ /* 0x000e620008000a00 */
[----:B0-----:R-:W-:-:S06]  /*0030*/  VIADD R1, R1, 0xfffffff8 ;  /* 0xfffffff801017836 */ /* 0x001fcc0000000000 */
[----:B------:R-:W0:Y:S01]  /*0040*/  LDC.64 R6, c[0x0][0x380] ;  /* 0x0000e000ff067b82 */ /* 0x000e220000000a00 */
[----:B------:R-:W2:Y:S01]  /*0050*/  LDCU UR4, c[0x0][0x2f8] ;  /* 0x00005f00ff0477ac */ /* 0x000ea20008000800 */
[----:B------:R-:W-:Y:S01]  /*0060*/  MOV R3, 0x0 ;  /* 0x0000000000037802 */ /* 0x000fe20000000f00 */
[----:B------:R-:W3:Y:S01]  /*0070*/  LDCU UR5, c[0x0][0x2fc] ;  /* 0x00005f80ff0577ac */ /* 0x000ee20008000800 */
[----:B------:R-:W4:Y:S01]  /*0080*/  LDCU.64 UR6, c[0x4][0x8] ;  /* 0x01000100ff0677ac */ /* 0x000f220008000a00 */
[----:B-1----:R-:W0:Y:S02]  /*0090*/  LDG.E R5, desc[UR36][R4.64] ;  /* 0x0000002404057981 */ /* 0x002e24000c1e1900 */
[----:B0-----:R-:W-:-:S05]  /*00a0*/  IMAD.WIDE R6, R5, 0x4, R6 ;  /* 0x0000000405067825 */ /* 0x001fca00078e0206 */
[----:B------:R0:W5:Y:S01]  /*00b0*/  LDG.E R0, desc[UR36][R6.64] ;  /* 0x0000002406007981 */ /* 0x000162000c1e1900 */
[----:B------:R1:W1:Y:S01]  /*00c0*/  LDC.64 R8, c[0x4][R3] ;  /* 0x0100000003087b82 */ /* 0x0002620000000a00 */
[----:B--2---:R-:W-:Y:S01]  /*00d0*/  IADD3 R2, P0, PT, R1, UR4, RZ ;  /* 0x0000000401027c10 */ /* 0x004fe2000ff1e0ff */
[----:B----4-:R-:W-:Y:S01]  /*00e0*/  IMAD.U32 R4, RZ, RZ, UR6 ;  /* 0x00000006ff047e24 */ /* 0x010fe2000f8e00ff */
[----:B------:R-:W-:-:S03]  /*00f0*/  MOV R5, UR7 ;  /* 0x0000000700057c02 */ /* 0x000fc60008000f00 */
[----:B---3--:R-:W-:Y:S02]  /*0100*/  IMAD.X R16, RZ, RZ, UR5, P0 ;  /* 0x00000005ff107e24 */ /* 0x008fe400080e06ff */
[----:B0-----:R-:W-:Y:S02]  /*0110*/  IMAD.MOV.U32 R6, RZ, RZ, R2 ;  /* 0x000000ffff067224 */ /* 0x001fe400078e0002 */
[----:B------:R-:W-:Y:S01]  /*0120*/  IMAD.MOV.U32 R7, RZ, RZ, R16 ;  /* 0x000000ffff077224 */ /* 0x000fe200078e0010 */
[----:B-1---5:R0:W-:Y:S06]  /*0130*/  STL [R1], R0 ;  /* 0x0000000001007387 */ /* 0x0221ec0000100800 */
[----:B------:R-:W-:-:S07]  /*0140*/  LEPC R20, `(.L_x_7) ;  /* 0x000000001014794e */ /* 0x000fce0000000000 */
[----:B0-----:R-:W-:Y:S05]  /*0150*/  CALL.ABS.NOINC R8 ;  /* 0x0000000008007343 */ /* 0x001fea0003c00000 */
.L_x_7:
[----:B------:R-:W0:Y:S08]  /*0160*/  LDC.64 R6, c[0x0][0x388] ;  /* 0x0000e200ff067b82 */ /* 0x000e300000000a00 */
[----:B------:R-:W1:Y:S01]  /*0170*/  LDC.64 R4, c[0x0][0x390] ;  /* 0x0000e400ff047b82 */ /* 0x000e620000000a00 */
[----:B0-----:R-:W2:Y:S04]  /*0180*/  LDG.E R6, desc[UR36][R6.64] ;  /* 0x0000002406067981 */ /* 0x001ea8000c1e1900 */
[----:B-1----:R-:W3:Y:S01]  /*0190*/  LDG.E R4, desc[UR36][R4.64] ;  /* 0x0000002404047981 */ /* 0x002ee2000c1e1900 */
[----:B--2---:R-:W-:-:S04]  /*01a0*/  IADD3 R17, PT, PT, R6, 0x1, RZ ;  /* 0x0000000106117810 */ /* 0x004fc80007ffe0ff */
[----:B---3--:R-:W-:-:S13]  /*01b0*/  ISETP.GE.AND P0, PT, R17, R4, PT ;  /* 0x000000041100720c */ /* 0x008fda0003f06270 */
[----:B------:R-:W-:Y:S05]  /*01c0*/  @P0 BRA `(.L_x_8) ;  /* 0x0000000000500947 */ /* 0x000fea0003800000 */
[----:B------:R-:W-:Y:S01]  /*01d0*/  BSSY.RECONVERGENT B6, `(.L_x_8) ;  /* 0x0000013000067945 */ /* 0x000fe20003800200 */
.L_x_10:
[----:B------:R-:W0:Y:S01]  /*01e0*/  LDC.64 R8, c[0x0][0x380] ;  /* 0x0000e000ff087b82 */ /* 0x000e220000000a00 */
[----:B------:R-:W-:Y:S01]  /*01f0*/  MOV R0, 0x0 ;  /* 0x0000000000007802 */ /* 0x000fe20000000f00 */
[----:B------:R-:W1:Y:S01]  /*0200*/  LDCU.64 UR4, c[0x4][0x10] ;  /* 0x01000200ff0477ac */ /* 0x000e620008000a00 */
[----:B0-----:R-:W-:-:S06]  /*0210*/  IMAD.WIDE R8, R17, 0x4, R8 ;  /* 0x0000000411087825 */ /* 0x001fcc00078e0208 */
[----:B------:R-:W2:Y:S01]  /*0220*/  LDG.E R8, desc[UR36][R8.64] ;  /* 0x0000002408087981 */ /* 0x000ea2000c1e1900 */
[----:B------:R0:W3:Y:S01]  /*0230*/  LDC.64 R10, c[0x4][R0] ;  /* 0x01000000000a7b82 */ /* 0x0000e20000000a00 */
[----:B-1----:R-:W-:Y:S01]  /*0240*/  IMAD.U32 R4, RZ, RZ, UR4 ;  /* 0x00000004ff047e24 */ /* 0x002fe2000f8e00ff */
[----:B------:R-:W-:Y:S01]  /*0250*/  MOV R6, R2 ;  /* 0x0000000200067202 */ /* 0x000fe20000000f00 */
[----:B------:R-:W-:Y:S02]  /*0260*/  IMAD.U32 R5, RZ, RZ, UR5 ;  /* 0x00000005ff057e24 */ /* 0x000fe4000f8e00ff */
[----:B------:R-:W-:Y:S01]  /*0270*/  IMAD.MOV.U32 R7, RZ, RZ, R16 ;  /* 0x000000ffff077224 */ /* 0x000fe200078e0010 */
[----:B--23--:R0:W-:Y:S06]  /*0280*/  STL [R1], R8 ;  /* 0x0000000801007387 */ /* 0x00c1ec0000100800 */
[----:B------:R-:W-:-:S07]  /*0290*/  LEPC R20, `(.L_x_9) ;  /* 0x000000001014794e */ /* 0x000fce0000000000 */
[----:B0-----:R-:W-:Y:S05]  /*02a0*/  CALL.ABS.NOINC R10 ;  /* 0x000000000a007343 */ /* 0x001fea0003c00000 */
.L_x_9:
[----:B------:R-:W0:Y:S02]  /*02b0*/  LDC.64 R4, c[0x0][0x390] ;  /* 0x0000e400ff047b82 */ /* 0x000e240000000a00 */
[----:B0-----:R-:W2:Y:S01]  /*02c0*/  LDG.E R4, desc[UR36][R4.64] ;  /* 0x0000002404047981 */ /* 0x001ea2000c1e1900 */
[----:B------:R-:W-:-:S05]  /*02d0*/  VIADD R17, R17, 0x1 ;  /* 0x0000000111117836 */ /* 0x000fca0000000000 */
[----:B--2---:R-:W-:-:S13]  /*02e0*/  ISETP.GE.AND P0, PT, R17, R4, PT ;  /* 0x000000041100720c */ /* 0x004fda0003f06270 */
[----:B------:R-:W-:Y:S05]  /*02f0*/  @!P0 BRA `(.L_x_10) ;  /* 0xfffffffc00b88947 */ /* 0x000fea000383ffff */
[----:B------:R-:W-:Y:S05]  /*0300*/  BSYNC.RECONVERGENT B6 ;  /* 0x0000000000067941 */ /* 0x000fea0003800200 */
.L_x_8:
[----:B------:R-:W-:Y:S01]  /*0310*/  MOV R0, 0x0 ;  /* 0x0000000000007802 */ /* 0x000fe20000000f00 */
[----:B------:R-:W0:Y:S01]  /*0320*/  LDCU.64 UR4, c[0x4][0x18] ;  /* 0x01000300ff0477ac */ /* 0x000e220008000a00 */
[----:B------:R-:W-:Y:S02]  /*0330*/  CS2R R6, SRZ ;  /* 0x0000000000067805 */ /* 0x000fe4000001ff00 */
[----:B------:R1:W2:Y:S01]  /*0340*/  LDC.64 R2, c[0x4][R0] ;  /* 0x0100000000027b82 */ /* 0x0002a20000000a00 */
[----:B0-----:R-:W-:Y:S01]  /*0350*/  MOV R4, UR4 ;  /* 0x0000000400047c02 */ /* 0x001fe20008000f00 */
[----:B-1----:R-:W-:-:S07]  /*0360*/  IMAD.U32 R5, RZ, RZ, UR5 ;  /* 0x00000005ff057e24 */ /* 0x002fce000f8e00ff */
[----:B------:R-:W-:-:S07]  /*0370*/  LEPC R20, `(.L_x_11) ;  /* 0x000000001014794e */ /* 0x000fce0000000000 */
[----:B--2---:R-:W-:Y:S05]  /*0380*/  CALL.ABS.NOINC R2 ;  /* 0x0000000002007343 */ /* 0x004fea0003c00000 */
.L_x_11:
[----:B------:R-:W-:Y:S05]  /*0390*/  EXIT ;  /* 0x000000000000794d */ /* 0x000fea0003800000 */
.L_x_12:
        /* <DEDUP_REMOVED lines=14> */
.L_x_35:


//--------------------- .text._Z12add_constantPiS_S_ --------------------------
	.section	.text._Z12add_constantPiS_S_,"ax",@progbits
	.align	128
        .global         _Z12add_constantPiS_S_
        .type           _Z12add_constantPiS_S_,@function
        .size           _Z12add_constantPiS_S_,(.L_x_36 - _Z12add_constantPiS_S_)
        .other          _Z12add_constantPiS_S_,@"STO_CUDA_ENTRY STV_DEFAULT"
_Z12add_constantPiS_S_:
.text._Z12add_constantPiS_S_:
[----:B------:R-:W-:Y:S08]  /*0000*/  LDC R1, c[0x0][0x37c] ;  /* 0x0000df00ff017b82 */ /* 0x000ff00000000800 */
[----:B------:R-:W0:Y:S01]  /*0010*/  LDC.64 R4, c[0x0][0x380] ;  /* 0x0000e000ff047b82 */ /* 0x000e220000000a00 */
[----:B------:R-:W0:Y:S07]  /*0020*/  LDCU.64 UR6, c[0x0][0x358] ;  /* 0x00006b00ff0677ac */ /* 0x000e2e0008000a00 */
[----:B------:R-:W1:Y:S01]  /*0030*/  LDC.64 R2, c[0x0][0x390] ;  /* 0x0000e400ff027b82 */ /* 0x000e620000000a00 */
[----:B0-----:R-:W2:Y:S07]  /*0040*/  LDG.E R0, desc[UR6][R4.64] ;  /* 0x0000000604007981 */ /* 0x001eae000c1e1900 */
[----:B------:R-:W0:Y:S01]  /*0050*/  S2UR UR5, SR_CTAID.X ;  /* 0x00000000000579c3 */ /* 0x000e220000002500 */
[----:B-1----:R-:W3:Y:S01]  /*0060*/  LDG.E R2, desc[UR6][R2.64] ;  /* 0x0000000602027981 */ /* 0x002ee2000c1e1900 */
[----:B------:R-:W1:Y:S01]  /*0070*/  S2R R7, SR_TID.X ;  /* 0x0000000000077919 */ /* 0x000e620000002100 */
[----:B0-----:R-:W-:Y:S01]  /*0080*/  ISETP.NE.AND P0, PT, RZ, UR5, PT ;  /* 0x00000005ff007c0c */ /* 0x001fe2000bf05270 */
[----:B------:R-:W-:-:S12]  /*0090*/  USHF.L.U32 UR4, UR5, 0xa, URZ ;  /* 0x0000000a05047899 */ /* 0x000fd800080006ff */
[----:B------:R-:W0:Y:S01]  /*00a0*/  @P0 LDC.64 R10, c[0x0][0x388] ;  /* 0x0000e200ff0a0b82 */ /* 0x000e220000000a00 */
[----:B-1----:R-:W-:Y:S02]  /*00b0*/  LOP3.LUT R7, R7, UR4, RZ, 0xfc, !PT ;  /* 0x0000000407077c12 */ /* 0x002fe4000f8efcff */
[----:B--2---:R-:W-:-:S04]  /*00c0*/  @P0 IADD3 R6, P1, PT, R0, UR5, RZ ;  /* 0x0000000500060c10 */ /* 0x004fc8000ff3e0ff */
[----:B------:R-:W-:Y:S02]  /*00d0*/  @P0 LEA.HI.X.SX32 R8, R0, RZ, 0x1, P1 ;  /* 0x000000ff00080211 */ /* 0x000fe400008f0eff */
[----:B0-----:R-:W-:Y:S01]  /*00e0*/  @P0 LEA R4, P2, R6, R10, 0x2 ;  /* 0x0000000a06040211 */ /* 0x001fe200078410ff */
[----:B---3--:R-:W-:-:S03]  /*00f0*/  IMAD.IADD R7, R2, 0x1, R7 ;  /* 0x0000000102077824 */ /* 0x008fc600078e0207 */
[----:B------:R-:W-:Y:S01]  /*0100*/  @P0 LEA.HI.X R5, R6, R11, R8, 0x2, P2 ;  /* 0x0000000b06050211 */ /* 0x000fe200010f1408 */
[----:B------:R-:W-:Y:S01]  /*0110*/  IMAD.MOV.U32 R6, RZ, RZ, RZ ;  /* 0x000000ffff067224 */ /* 0x000fe200078e00ff */
[----:B------:R-:W-:-:S05]  /*0120*/  ISETP.GE.U32.AND P1, PT, R7, R0, PT ;  /* 0x000000000700720c */ /* 0x000fca0003f26070 */
[----:B------:R0:W5:Y:S08]  /*0130*/  @P0 LDG.E R6, desc[UR6][R4.64+-0x4] ;  /* 0xfffffc0604060981 */ /* 0x000170000c1e1900 */
[----:B------:R-:W-:Y:S05]  /*0140*/  @P1 EXIT ;  /* 0x000000000000194d */ /* 0x000fea0003800000 */
[----:B------:R-:W0:Y:S02]  /*0150*/  LDC.64 R2, c[0x0][0x388] ;  /* 0x0000e200ff027b82 */ /* 0x000e240000000a00 */
[----:B0-----:R-:W-:-:S05]  /*0160*/  IMAD.WIDE.U32 R4, R7, 0x4, R2 ;  /* 0x0000000407047825 */ /* 0x001fca00078e0002 */
[----:B------:R-:W2:Y:S01]  /*0170*/  LDG.E R9, desc[UR6][R4.64] ;  /* 0x0000000604097981 */ /* 0x000ea2000c1e1900 */
[----:B------:R-:W-:-:S05]  /*0180*/  VIADD R11, R7, 0x100 ;  /* 0x00000100070b7836 */ /* 0x000fca0000000000 */
[----:B------:R-:W-:Y:S02]  /*0190*/  ISETP.GE.U32.AND P0, PT, R11, R0, PT ;  /* 0x000000000b00720c */ /* 0x000fe40003f06070 */
[----:B--2--5:R-:W-:-:S05]  /*01a0*/  IADD3 R9, PT, PT, R9, R6, RZ ;  /* 0x0000000609097210 */ /* 0x024fca0007ffe0ff */
[----:B------:R0:W-:Y:S06]  /*01b0*/  STG.E desc[UR6][R4.64], R9 ;  /* 0x0000000904007986 */ /* 0x0001ec000c101906 */
[----:B------:R-:W-:Y:S05]  /*01c0*/  @P0 EXIT ;  /* 0x000000000000094d */ /* 0x000fea0003800000 */
[----:B0-----:R-:W-:-:S05]  /*01d0*/  IMAD.WIDE.U32 R4, R11, 0x4, R2 ;  /* 0x000000040b047825 */ /* 0x001fca00078e0002 */
[----:B------:R-:W2:Y:S01]  /*01e0*/  LDG.E R9, desc[UR6][R4.64] ;  /* 0x0000000604097981 */ /* 0x000ea2000c1e1900 */
[----:B------:R-:W-:-:S05]  /*01f0*/  VIADD R11, R7, 0x200 ;  /* 0x00000200070b7836 */ /* 0x000fca0000000000 */
[----:B------:R-:W-:Y:S01]  /*0200*/  ISETP.GE.U32.AND P0, PT, R11, R0, PT ;  /* 0x000000000b00720c */ /* 0x000fe20003f06070 */
[----:B--2---:R-:W-:-:S05]  /*0210*/  IMAD.IADD R9, R9, 0x1, R6 ;  /* 0x0000000109097824 */ /* 0x004fca00078e0206 */
[----:B------:R0:W-:Y:S07]  /*0220*/  STG.E desc[UR6][R4.64], R9 ;  /* 0x0000000904007986 */ /* 0x0001ee000c101906 */
[----:B------:R-:W-:Y:S05]  /*0230*/  @P0 EXIT ;  /* 0x000000000000094d */ /* 0x000fea0003800000 */
[----:B0-----:R-:W-:-:S05]  /*0240*/  IMAD.WIDE.U32 R4, R11, 0x4, R2 ;  /* 0x000000040b047825 */ /* 0x001fca00078e0002 */
[----:B------:R-:W2:Y:S01]  /*0250*/  LDG.E R9, desc[UR6][R4.64] ;  /* 0x0000000604097981 */ /* 0x000ea2000c1e1900 */
[----:B------:R-:W-:-:S04]  /*0260*/  IADD3 R7, PT, PT, R7, 0x300, RZ ;  /* 0x0000030007077810 */ /* 0x000fc80007ffe0ff */
[----:B------:R-:W-:Y:S01]  /*0270*/  ISETP.GE.U32.AND P0, PT, R7, R0, PT ;  /* 0x000000000700720c */ /* 0x000fe20003f06070 */
[----:B--2---:R-:W-:-:S05]  /*0280*/  IMAD.IADD R9, R9, 0x1, R6 ;  /* 0x0000000109097824 */ /* 0x004fca00078e0206 */
[----:B------:R0:W-:Y:S07]  /*0290*/  STG.E desc[UR6][R4.64], R9 ;  /* 0x0000000904007986 */ /* 0x0001ee000c101906 */
[----:B------:R-:W-:Y:S05]  /*02a0*/  @P0 EXIT ;  /* 0x000000000000094d */ /* 0x000fea0003800000 */
[----:B------:R-:W-:-:S05]  /*02b0*/  IMAD.WIDE.U32 R2, R7, 0x4, R2 ;  /* 0x0000000407027825 */ /* 0x000fca00078e0002 */
[----:B0-----:R-:W2:Y:S02]  /*02c0*/  LDG.E R5, desc[UR6][R2.64] ;  /* 0x0000000602057981 */ /* 0x001ea4000c1e1900 */
[----:B--2---:R-:W-:-:S05]  /*02d0*/  IADD3 R5, PT, PT, R5, R6, RZ ;  /* 0x0000000605057210 */ /* 0x004fca0007ffe0ff */
[----:B------:R-:W-:Y:S01]  /*02e0*/  STG.E desc[UR6][R2.64], R5 ;  /* 0x0000000502007986 */ /* 0x000fe2000c101906 */
[----:B------:R-:W-:Y:S05]  /*02f0*/  EXIT ;  /* 0x000000000000794d */ /* 0x000fea0003800000 */
.L_x_13:
        /* <DEDUP_REMOVED lines=16> */
.L_x_36:


//--------------------- .text._Z11kogge_stonePiS_S_ --------------------------
	.section	.text._Z11kogge_stonePiS_S_,"ax",@progbits
	.align	128
        .global         _Z11kogge_stonePiS_S_
        .type           _Z11kogge_stonePiS_S_,@function
        .size           _Z11kogge_stonePiS_S_,(.L_x_37 - _Z11kogge_stonePiS_S_)
        .other          _Z11kogge_stonePiS_S_,@"STO_CUDA_ENTRY STV_DEFAULT"
_Z11kogge_stonePiS_S_:
.text._Z11kogge_stonePiS_S_:
[----:B------:R-:W-:Y:S08]  /*0000*/  LDC R1, c[0x0][0x37c] ;  /* 0x0000df00ff017b82 */ /* 0x000ff00000000800 */
[----:B------:R-:W0:Y:S01]  /*0010*/  LDC.64 R2, c[0x0][0x390] ;  /* 0x0000e400ff027b82 */ /* 0x000e220000000a00 */
[----:B------:R-:W0:Y:S07]  /*0020*/  LDCU.64 UR8, c[0x0][0x358] ;  /* 0x00006b00ff0877ac */ /* 0x000e2e0008000a00 */
[----:B------:R-:W1:Y:S01]  /*0030*/  LDC.64 R4, c[0x0][0x380] ;  /* 0x0000e000ff047b82 */ /* 0x000e620000000a00 */
[----:B------:R-:W2:Y:S07]  /*0040*/  S2R R11, SR_TID.X ;  /* 0x00000000000b7919 */ /* 0x000eae0000002100 */
[----:B------:R-:W3:Y:S01]  /*0050*/  S2UR UR7, SR_CTAID.X ;  /* 0x00000000000779c3 */ /* 0x000ee20000002500 */
[----:B0-----:R-:W4:Y:S07]  /*0060*/  LDG.E R10, desc[UR8][R2.64] ;  /* 0x00000008020a7981 */ /* 0x001f2e000c1e1900 */
[----:B------:R-:W0:Y:S01]  /*0070*/  LDC.64 R8, c[0x0][0x388] ;  /* 0x0000e200ff087b82 */ /* 0x000e220000000a00 */
[----:B-1----:R-:W5:Y:S01]  /*0080*/  LDG.E R0, desc[UR8][R4.64] ;  /* 0x0000000804007981 */ /* 0x002f62000c1e1900 */
[----:B---3--:R-:W-:-:S06]  /*0090*/  USHF.L.U32 UR6, UR7, 0xa, URZ ;  /* 0x0000000a07067899 */ /* 0x008fcc00080006ff */
[----:B--2---:R-:W-:-:S05]  /*00a0*/  LOP3.LUT R13, R11, UR6, RZ, 0xfc, !PT ;  /* 0x000000060b0d7c12 */ /* 0x004fca000f8efcff */
[----:B----4-:R-:W-:-:S04]  /*00b0*/  IMAD.IADD R13, R10, 0x1, R13 ;  /* 0x000000010a0d7824 */ /* 0x010fc800078e020d */
[C---:B------:R-:W-:Y:S02]  /*00c0*/  VIADD R15, R13.reuse, 0x100 ;  /* 0x000001000d0f7836 */ /* 0x040fe40000000000 */
[C---:B------:R-:W-:Y:S02]  /*00d0*/  VIADD R17, R13.reuse, 0x200 ;  /* 0x000002000d117836 */ /* 0x040fe40000000000 */
[C---:B------:R-:W-:Y:S01]  /*00e0*/  VIADD R19, R13.reuse, 0x300 ;  /* 0x000003000d137836 */ /* 0x040fe20000000000 */
[CC--:B-----5:R-:W-:Y:S01]  /*00f0*/  ISETP.GE.U32.AND P0, PT, R13.reuse, R0.reuse, PT ;  /* 0x000000000d00720c */ /* 0x0e0fe20003f06070 */
[--C-:B0-----:R-:W-:Y:S01]  /*0100*/  IMAD.WIDE.U32 R6, R13, 0x4, R8.reuse ;  /* 0x000000040d067825 */ /* 0x101fe200078e0008 */
[-C--:B------:R-:W-:Y:S02]  /*0110*/  ISETP.GE.U32.AND P1, PT, R15, R0.reuse, PT ;  /* 0x000000000f00720c */ /* 0x080fe40003f26070 */
[-C--:B------:R-:W-:Y:S01]  /*0120*/  ISETP.GE.U32.AND P2, PT, R17, R0.reuse, PT ;  /* 0x000000001100720c */ /* 0x080fe20003f46070 */
[----:B------:R-:W-:Y:S01]  /*0130*/  IMAD.WIDE.U32 R4, R15, 0x4, R8 ;  /* 0x000000040f047825 */ /* 0x000fe200078e0008 */
[----:B------:R-:W-:-:S03]  /*0140*/  ISETP.GE.U32.AND P3, PT, R19, R0, PT ;  /* 0x000000001300720c */ /* 0x000fc60003f66070 */
[----:B------:R-:W-:-:S04]  /*0150*/  IMAD.WIDE.U32 R2, R17, 0x4, R8 ;  /* 0x0000000411027825 */ /* 0x000fc800078e0008 */
[----:B------:R-:W-:Y:S01]  /*0160*/  IMAD.WIDE.U32 R8, R19, 0x4, R8 ;  /* 0x0000000413087825 */ /* 0x000fe200078e0008 */
[----:B------:R-:W2:Y:S04]  /*0170*/  @!P0 LDG.E R21, desc[UR8][R6.64] ;  /* 0x0000000806158981 */ /* 0x000ea8000c1e1900 */
[----:B------:R-:W3:Y:S04]  /*0180*/  @!P1 LDG.E R23, desc[UR8][R4.64] ;  /* 0x0000000804179981 */ /* 0x000ee8000c1e1900 */
[----:B------:R-:W4:Y:S04]  /*0190*/  @!P2 LDG.E R25, desc[UR8][R2.64] ;  /* 0x000000080219a981 */ /* 0x000f28000c1e1900 */
[----:B------:R-:W5:Y:S01]  /*01a0*/  @!P3 LDG.E R27, desc[UR8][R8.64] ;  /* 0x00000008081bb981 */ /* 0x000f62000c1e1900 */
[----:B------:R-:W0:Y:S01]  /*01b0*/  S2UR UR5, SR_CgaCtaId ;  /* 0x00000000000579c3 */ /* 0x000e220000008800 */
[----:B------:R-:W-:-:S02]  /*01c0*/  UMOV UR4, 0x400 ;  /* 0x0000040000047882 */ /* 0x000fc40000000000 */
[----:B0-----:R-:W-:-:S06]  /*01d0*/  ULEA UR4, UR5, UR4, 0x18 ;  /* 0x0000000405047291 */ /* 0x001fcc000f8ec0ff */
[----:B------:R-:W-:Y:S01]  /*01e0*/  LEA R12, R11, UR4, 0x2 ;  /* 0x000000040b0c7c11 */ /* 0x000fe2000f8e10ff */
[----:B------:R-:W-:-:S04]  /*01f0*/  UMOV UR4, URZ ;  /* 0x000000ff00047c82 */ /* 0x000fc80008000000 */
[----:B------:R-:W-:Y:S01]  /*0200*/  IMAD.MOV.U32 R16, RZ, RZ, R12 ;  /* 0x000000ffff107224 */ /* 0x000fe200078e000c */
[----:B--2---:R0:W-:Y:S01]  /*0210*/  @!P0 STS [R12], R21 ;  /* 0x000000150c008388 */ /* 0x0041e20000000800 */
[----:B------:R-:W-:-:S03]  /*0220*/  ISETP.NE.AND P0, PT, R11, RZ, PT ;  /* 0x000000ff0b00720c */ /* 0x000fc60003f05270 */
[----:B---3--:R0:W-:Y:S04]  /*0230*/  @!P1 STS [R12+0x400], R23 ;  /* 0x000400170c009388 */ /* 0x0081e80000000800 */
[----:B----4-:R0:W-:Y:S04]  /*0240*/  @!P2 STS [R12+0x800], R25 ;  /* 0x000800190c00a388 */ /* 0x0101e80000000800 */
[----:B-----5:R0:W-:Y:S01]  /*0250*/  @!P3 STS [R12+0xc00], R27 ;  /* 0x000c001b0c00b388 */ /* 0x0201e20000000800 */
[----:B------:R-:W-:Y:S06]  /*0260*/  BAR.SYNC.DEFER_BLOCKING 0x0 ;  /* 0x0000000000007b1d */ /* 0x000fec0000010000 */
.L_x_14:
[----:B------:R-:W-:Y:S01]  /*0270*/  @P0 LDS R14, [R16+-0x4] ;  /* 0xfffffc00100e0984 */ /* 0x000fe20000000800 */
[----:B------:R-:W-:Y:S01]  /*0280*/  BAR.SYNC.DEFER_BLOCKING 0x0 ;  /* 0x0000000000007b1d */ /* 0x000fe20000010000 */
[C---:B------:R-:W-:Y:S02]  /*0290*/  ISETP.NE.AND P0, PT, R11.reuse, RZ, PT ;  /* 0x000000ff0b00720c */ /* 0x040fe40003f05270 */
[C---:B------:R-:W-:Y:S02]  /*02a0*/  ISETP.GE.U32.AND P1, PT, R11.reuse, 0x2, PT ;  /* 0x000000020b00780c */ /* 0x040fe40003f26070 */
[----:B------:R-:W-:Y:S01]  /*02b0*/  ISETP.GE.U32.AND P2, PT, R11, 0x4, PT ;  /* 0x000000040b00780c */ /* 0x000fe20003f46070 */
[----:B------:R-:W-:Y:S01]  /*02c0*/  UMOV UR5, UR4 ;  /* 0x0000000400057c82 */ /* 0x000fe20008000000 */
[----:B------:R-:W-:Y:S02]  /*02d0*/  UIADD3 UR4, UPT, UPT, UR4, 0x100, URZ ;  /* 0x0000010004047890 */ /* 0x000fe4000fffe0ff */
[----:B------:R-:W-:-:S05]  /*02e0*/  UISETP.GE.U32.AND UP0, UPT, UR5, 0x300, UPT ;  /* 0x000003000500788c */ /* 0x000fca000bf06070 */
[----:B0-----:R-:W0:Y:S02]  /*02f0*/  @P0 LDS R21, [R16] ;  /* 0x0000000010150984 */ /* 0x001e240000000800 */
[----:B0-----:R-:W-:-:S05]  /*0300*/  @P0 IADD3 R21, PT, PT, R14, R21, RZ ;  /* 0x000000150e150210 */ /* 0x001fca0007ffe0ff */
[----:B------:R-:W-:Y:S01]  /*0310*/  @P0 STS [R16], R21 ;  /* 0x0000001510000388 */ /* 0x000fe20000000800 */
[----:B------:R-:W-:Y:S06]  /*0320*/  BAR.SYNC.DEFER_BLOCKING 0x0 ;  /* 0x0000000000007b1d */ /* 0x000fec0000010000 */
[----:B------:R-:W-:Y:S02]  /*0330*/  @P1 LDS R14, [R16+-0x8] ;  /* 0xfffff800100e1984 */ /* 0x000fe40000000800 */
[----:B------:R-:W-:Y:S06]  /*0340*/  BAR.SYNC.DEFER_BLOCKING 0x0 ;  /* 0x0000000000007b1d */ /* 0x000fec0000010000 */
[----:B------:R-:W0:Y:S02]  /*0350*/  @P1 LDS R23, [R16] ;  /* 0x0000000010171984 */ /* 0x000e240000000800 */
[----:B0-----:R-:W-:-:S05]  /*0360*/  @P1 IMAD.IADD R23, R14, 0x1, R23 ;  /* 0x000000010e171824 */ /* 0x001fca00078e0217 */
[----:B------:R-:W-:Y:S01]  /*0370*/  @P1 STS [R16], R23 ;  /* 0x0000001710001388 */ /* 0x000fe20000000800 */
[----:B------:R-:W-:Y:S01]  /*0380*/  BAR.SYNC.DEFER_BLOCKING 0x0 ;  /* 0x0000000000007b1d */ /* 0x000fe20000010000 */
[----:B------:R-:W-:-:S05]  /*0390*/  ISETP.GE.U32.AND P1, PT, R11, 0x8, PT ;  /* 0x000000080b00780c */ /* 0x000fca0003f26070 */
        /* <DEDUP_REMOVED lines=24> */
[----:B0-----:R-:W-:-:S05]  /*0520*/  @P1 IADD3 R23, PT, PT, R14, R23, RZ ;  /* 0x000000170e171210 */ /* 0x001fca0007ffe0ff */
        /* <DEDUP_REMOVED lines=8> */
[----:B------:R-:W-:Y:S06]  /*05b0*/  BAR.SYNC.DEFER_BLOCKING 0x0 ;  /* 0x0000000000007b1d */ /* 0x000fec0000010000 */
[----:B------:R-:W-:Y:S02]  /*05c0*/  @P1 LDS R14, [R16+-0x200] ;  /* 0xfffe0000100e1984 */ /* 0x000fe40000000800 */
[----:B------:R-:W-:Y:S06]  /*05d0*/  BAR.SYNC.DEFER_BLOCKING 0x0 ;  /* 0x0000000000007b1d */ /* 0x000fec0000010000 */
[----:B------:R-:W0:Y:S02]  /*05e0*/  @P1 LDS R23, [R16] ;  /* 0x0000000010171984 */ /* 0x000e240000000800 */
[----:B0-----:R-:W-:-:S05]  /*05f0*/  @P1 IMAD.IADD R23, R14, 0x1, R23 ;  /* 0x000000010e171824 */ /* 0x001fca00078e0217 */
[----:B------:R0:W-:Y:S02]  /*0600*/  @P1 STS [R16], R23 ;  /* 0x0000001710001388 */ /* 0x0001e40000000800 */
[----:B0-----:R-:W-:Y:S01]  /*0610*/  VIADD R16, R16, 0x400 ;  /* 0x0000040010107836 */ /* 0x001fe20000000000 */
[----:B------:R-:W-:Y:S06]  /*0620*/  BAR.SYNC.DEFER_BLOCKING 0x0 ;  /* 0x0000000000007b1d */ /* 0x000fec0000010000 */
[----:B------:R-:W-:Y:S05]  /*0630*/  BRA.U !UP0, `(.L_x_14) ;  /* 0xfffffffd080c7547 */ /* 0x000fea000b83ffff */
[----:B------:R-:W0:Y:S01]  /*0640*/  S2UR UR5, SR_CgaCtaId ;  /* 0x00000000000579c3 */ /* 0x000e220000008800 */
[----:B------:R-:W-:Y:S01]  /*0650*/  UMOV UR4, 0x400 ;  /* 0x0000040000047882 */ /* 0x000fe20000000000 */
[----:B------:R-:W-:Y:S01]  /*0660*/  LDS R21, [R12+0x400] ;  /* 0x000400000c157984 */ /* 0x000fe20000000800 */
[-C--:B------:R-:W-:Y:S02]  /*0670*/  ISETP.GE.U32.AND P1, PT, R13, R0.reuse, PT ;  /* 0x000000000d00720c */ /* 0x080fe40003f26070 */
[-C--:B------:R-:W-:Y:S02]  /*0680*/  ISETP.GE.U32.AND P2, PT, R15, R0.reuse, PT ;  /* 0x000000000f00720c */ /* 0x080fe40003f46070 */
[-C--:B------:R-:W-:Y:S02]  /*0690*/  ISETP.GE.U32.AND P3, PT, R17, R0.reuse, PT ;  /* 0x000000001100720c */ /* 0x080fe40003f66070 */
[----:B------:R-:W-:Y:S02]  /*06a0*/  ISETP.GE.U32.AND P4, PT, R19, R0, PT ;  /* 0x000000001300720c */ /* 0x000fe40003f86070 */
[----:B------:R-:W-:Y:S01]  /*06b0*/  ISETP.NE.AND P0, PT, R11, RZ, PT ;  /* 0x000000ff0b00720c */ /* 0x000fe20003f05270 */
[----:B0-----:R-:W-:-:S09]  /*06c0*/  ULEA UR4, UR5, UR4, 0x18 ;  /* 0x0000000405047291 */ /* 0x001fd2000f8ec0ff */
[----:B------:R-:W0:Y:S02]  /*06d0*/  LDS R14, [UR4+0x3fc] ;  /* 0x0003fc04ff0e7984 */ /* 0x000e240008000800 */
[----:B0-----:R-:W-:-:S05]  /*06e0*/  IMAD.IADD R21, R14, 0x1, R21 ;  /* 0x000000010e157824 */ /* 0x001fca00078e0215 */
[----:B------:R-:W-:Y:S01]  /*06f0*/  STS [R12+0x400], R21 ;  /* 0x000400150c007388 */ /* 0x000fe20000000800 */
[----:B------:R-:W-:Y:S06]  /*0700*/  BAR.SYNC.DEFER_BLOCKING 0x0 ;  /* 0x0000000000007b1d */ /* 0x000fec0000010000 */
[----:B------:R-:W-:Y:S04]  /*0710*/  LDS R14, [UR4+0x7fc] ;  /* 0x0007fc04ff0e7984 */ /* 0x000fe80008000800 */
[----:B------:R-:W0:Y:S02]  /*0720*/  LDS R23, [R12+0x800] ;  /* 0x000800000c177984 */ /* 0x000e240000000800 */
[----:B0-----:R-:W-:-:S05]  /*0730*/  IADD3 R23, PT, PT, R14, R23, RZ ;  /* 0x000000170e177210 */ /* 0x001fca0007ffe0ff */
[----:B------:R-:W-:Y:S01]  /*0740*/  STS [R12+0x800], R23 ;  /* 0x000800170c007388 */ /* 0x000fe20000000800 */
[----:B------:R-:W-:Y:S06]  /*0750*/  BAR.SYNC.DEFER_BLOCKING 0x0 ;  /* 0x0000000000007b1d */ /* 0x000fec0000010000 */
[----:B------:R-:W-:Y:S04]  /*0760*/  LDS R14, [UR4+0xbfc] ;  /* 0x000bfc04ff0e7984 */ /* 0x000fe80008000800 */
[----:B------:R-:W0:Y:S02]  /*0770*/  LDS R25, [R12+0xc00] ;  /* 0x000c00000c197984 */ /* 0x000e240000000800 */
[----:B0-----:R-:W-:-:S05]  /*0780*/  IMAD.IADD R25, R14, 0x1, R25 ;  /* 0x000000010e197824 */ /* 0x001fca00078e0219 */
[----:B------:R-:W-:Y:S01]  /*0790*/  STS [R12+0xc00], R25 ;  /* 0x000c00190c007388 */ /* 0x000fe20000000800 */
[----:B------:R-:W-:Y:S06]  /*07a0*/  BAR.SYNC.DEFER_BLOCKING 0x0 ;  /* 0x0000000000007b1d */ /* 0x000fec0000010000 */
[----:B------:R-:W0:Y:S04]  /*07b0*/  @!P1 LDS R13, [R12] ;  /* 0x000000000c0d9984 */ /* 0x000e280000000800 */
[----:B------:R-:W1:Y:S04]  /*07c0*/  @!P2 LDS R15, [R12+0x400] ;  /* 0x000400000c0fa984 */ /* 0x000e680000000800 */
[----:B------:R-:W2:Y:S04]  /*07d0*/  @!P3 LDS R17, [R12+0x800] ;  /* 0x000800000c11b984 */ /* 0x000ea80000000800 */
[----:B------:R-:W3:Y:S04]  /*07e0*/  @!P4 LDS R19, [R12+0xc00] ;  /* 0x000c00000c13c984 */ /* 0x000ee80000000800 */
[----:B0-----:R0:W-:Y:S04]  /*07f0*/  @!P1 STG.E desc[UR8][R6.64], R13 ;  /* 0x0000000d06009986 */ /* 0x0011e8000c101908 */
[----:B-1----:R0:W-:Y:S04]  /*0800*/  @!P2 STG.E desc[UR8][R4.64], R15 ;  /* 0x0000000f0400a986 */ /* 0x0021e8000c101908 */
[----:B--2---:R0:W-:Y:S04]  /*0810*/  @!P3 STG.E desc[UR8][R2.64], R17 ;  /* 0x000000110200b986 */ /* 0x0041e8000c101908 */
[----:B---3--:R0:W-:Y:S01]  /*0820*/  @!P4 STG.E desc[UR8][R8.64], R19 ;  /* 0x000000130800c986 */ /* 0x0081e2000c101908 */
[----:B------:R-:W-:Y:S06]  /*0830*/  BAR.SYNC.DEFER_BLOCKING 0x0 ;  /* 0x0000000000007b1d */ /* 0x000fec0000010000 */
[----:B------:R-:W-:Y:S05]  /*0840*/  @P0 EXIT ;  /* 0x000000000000094d */ /* 0x000fea0003800000 */
[----:B------:R-:W-:-:S04]  /*0850*/  VIADD R10, R10, UR6 ;  /* 0x000000060a0a7c36 */ /* 0x000fc80008000000 */
[----:B0-----:R-:W-:-:S05]  /*0860*/  VIADD R3, R10, 0x400 ;  /* 0x000004000a037836 */ /* 0x001fca0000000000 */
[----:B------:R-:W-:-:S13]  /*0870*/  ISETP.GT.U32.AND P0, PT, R3, R0, PT ;  /* 0x000000000300720c */ /* 0x000fda0003f04070 */
[----:B------:R-:W0:Y:S01]  /*0880*/  @!P0 LDS R5, [UR4+0xffc] ;  /* 0x000ffc04ff058984 */ /* 0x000e220008000800 */
[----:B------:R-:W1:Y:S01]  /*0890*/  @!P0 LDC.64 R2, c[0x0][0x388] ;  /* 0x0000e200ff028b82 */ /* 0x000e620000000a00 */
[----:B------:R-:W-:-:S05]  /*08a0*/  @!P0 IADD3 R7, PT, PT, R0, UR7, RZ ;  /* 0x0000000700078c10 */ /* 0x000fca000fffe0ff */
[----:B-1----:R-:W-:-:S05]  /*08b0*/  @!P0 IMAD.WIDE.U32 R2, R7, 0x4, R2 ;  /* 0x0000000407028825 */ /* 0x002fca00078e0002 */
[----:B0-----:R0:W-:Y:S01]  /*08c0*/  @!P0 STG.E desc[UR8][R2.64], R5 ;  /* 0x0000000502008986 */ /* 0x0011e2000c101908 */
[----:B------:R-:W-:Y:S05]  /*08d0*/  @!P0 EXIT ;  /* 0x000000000000894d */ /* 0x000fea0003800000 */
[----:B0-----:R-:W-:Y:S01]  /*08e0*/  LOP3.LUT R3, RZ, R10, RZ, 0x33, !PT ;  /* 0x0000000aff037212 */ /* 0x001fe200078e33ff */
[----:B------:R-:W-:-:S04]  /*08f0*/  VIADD R7, R0, UR7 ;  /* 0x0000000700077c36 */ /* 0x000fc80008000000 */
[----:B------:R-:W-:-:S05]  /*0900*/  IMAD.IADD R3, R0, 0x1, R3 ;  /* 0x0000000100037824 */ /* 0x000fca00078e0203 */
[----:B------:R-:W-:Y:S02]  /*0910*/  LEA R4, R3, UR4, 0x2 ;  /* 0x0000000403047c11 */ /* 0x000fe4000f8e10ff */
[----:B------:R-:W0:Y:S03]  /*0920*/  LDC.64 R2, c[0x0][0x388] ;  /* 0x0000e200ff027b82 */ /* 0x000e260000000a00 */
[----:B------:R-:W1:Y:S01]  /*0930*/  LDS R5, [R4] ;  /* 0x0000000004057984 */ /* 0x000e620000000800 */
[----:B0-----:R-:W-:-:S05]  /*0940*/  IMAD.WIDE.U32 R2, R7, 0x4, R2 ;  /* 0x0000000407027825 */ /* 0x001fca00078e0002 */
[----:B-1----:R-:W-:Y:S01]  /*0950*/  STG.E desc[UR8][R2.64], R5 ;  /* 0x0000000502007986 */ /* 0x002fe2000c101908 */
[----:B------:R-:W-:Y:S05]  /*0960*/  EXIT ;  /* 0x000000000000794d */ /* 0x000fea0003800000 */
.L_x_15:
        /* <DEDUP_REMOVED lines=9> */
.L_x_37:


//--------------------- .text._Z9downsweepPiS_S_  --------------------------
	.section	.text._Z9downsweepPiS_S_,"ax",@progbits
	.align	128
        .global         _Z9downsweepPiS_S_
        .type           _Z9downsweepPiS_S_,@function
        .size           _Z9downsweepPiS_S_,(.L_x_38 - _Z9downsweepPiS_S_)
        .other          _Z9downsweepPiS_S_,@"STO_CUDA_ENTRY STV_DEFAULT"
_Z9downsweepPiS_S_:
.text._Z9downsweepPiS_S_:
[----:B------:R-:W-:Y:S01]  /*0000*/  LDC R1, c[0x0][0x37c] ;  /* 0x0000df00ff017b82 */ /* 0x000fe20000000800 */
[----:B------:R-:W0:Y:S07]  /*0010*/  S2R R7, SR_CTAID.X ;  /* 0x0000000000077919 */ /* 0x000e2e0000002500 */
[----:B------:R-:W1:Y:S01]  /*0020*/  LDC.64 R2, c[0x0][0x380] ;  /* 0x0000e000ff027b82 */ /* 0x000e620000000a00 */
[----:B------:R-:W2:Y:S01]  /*0030*/  LDCU.64 UR6, c[0x0][0x358] ;  /* 0x00006b00ff0677ac */ /* 0x000ea20008000a00 */
[----:B------:R-:W3:Y:S01]  /*0040*/  S2R R0, SR_TID.X ;  /* 0x0000000000007919 */ /* 0x000ee20000002100 */
[----:B0-----:R-:W-:-:S04]  /*0050*/  IMAD.SHL.U32 R9, R7, 0x400, RZ ;  /* 0x0000040007097824 */ /* 0x001fc800078e00ff */
[----:B---3--:R-:W-:-:S04]  /*0060*/  IMAD R5, R0, 0x4, R9 ;  /* 0x0000000400057824 */ /* 0x008fc800078e0209 */
[----:B-1----:R-:W-:-:S05]  /*0070*/  IMAD.WIDE R4, R5, 0x4, R2 ;  /* 0x0000000405047825 */ /* 0x002fca00078e0202 */
[----:B--2---:R-:W2:Y:S04]  /*0080*/  LDG.E R6, desc[UR6][R4.64] ;  /* 0x0000000604067981 */ /* 0x004ea8000c1e1900 */
[----:B------:R-:W2:Y:S04]  /*0090*/  LDG.E R11, desc[UR6][R4.64+0x4] ;  /* 0x00000406040b7981 */ /* 0x000ea8000c1e1900 */
[----:B------:R-:W2:Y:S04]  /*00a0*/  LDG.E R10, desc[UR6][R4.64+0x8] ;  /* 0x00000806040a7981 */ /* 0x000ea8000c1e1900 */
[----:B------:R0:W3:Y:S01]  /*00b0*/  LDG.E R13, desc[UR6][R4.64+0xc] ;  /* 0x00000c06040d7981 */ /* 0x0000e2000c1e1900 */
[----:B------:R-:W1:Y:S01]  /*00c0*/  S2UR UR5, SR_CgaCtaId ;  /* 0x00000000000579c3 */ /* 0x000e620000008800 */
[----:B------:R-:W-:Y:S01]  /*00d0*/  UMOV UR4, 0x400 ;  /* 0x0000040000047882 */ /* 0x000fe20000000000 */
[C---:B------:R-:W-:Y:S01]  /*00e0*/  VIADD R8, R0.reuse, 0x1 ;  /* 0x0000000100087836 */ /* 0x040fe20000000000 */
[C---:B------:R-:W-:Y:S01]  /*00f0*/  LOP3.LUT P5, R15, R0.reuse, 0xff, RZ, 0xc0, !PT ;  /* 0x000000ff000f7812 */ /* 0x040fe200078ac0ff */
[----:B------:R-:W-:Y:S03]  /*0100*/  BSSY.RECONVERGENT B0, `(.L_x_16) ;  /* 0x000005c000007945 */ /* 0x000fe60003800200 */
[----:B------:R-:W-:Y:S01]  /*0110*/  ISETP.NE.AND P6, PT, R15, RZ, PT ;  /* 0x000000ff0f00720c */ /* 0x000fe20003fc5270 */
[----:B0-----:R-:W-:-:S04]  /*0120*/  VIADD R4, R0, 0x100 ;  /* 0x0000010000047836 */ /* 0x001fc80000000000 */
[C---:B------:R-:W-:Y:S01]  /*0130*/  IMAD.SHL.U32 R5, R4.reuse, 0x2, RZ ;  /* 0x0000000204057824 */ /* 0x040fe200078e00ff */
[----:B------:R-:W-:-:S04]  /*0140*/  LOP3.LUT R18, R4, 0x7fc, RZ, 0xc0, !PT ;  /* 0x000007fc04127812 */ /* 0x000fc800078ec0ff */
[----:B------:R-:W-:Y:S01]  /*0150*/  LOP3.LUT R14, R5, 0xffc, RZ, 0xc0, !PT ;  /* 0x00000ffc050e7812 */ /* 0x000fe200078ec0ff */
[----:B-1----:R-:W-:Y:S01]  /*0160*/  ULEA UR4, UR5, UR4, 0x18 ;  /* 0x0000000405047291 */ /* 0x002fe2000f8ec0ff */
[----:B--2---:R-:W-:Y:S01]  /*0170*/  IADD3 R10, PT, PT, R10, R6, R11 ;  /* 0x000000060a0a7210 */ /* 0x004fe20007ffe00b */
[----:B------:R-:W-:-:S04]  /*0180*/  IMAD.SHL.U32 R11, R8, 0x4, RZ ;  /* 0x00000004080b7824 */ /* 0x000fc800078e00ff */
[----:B------:R-:W-:Y:S02]  /*0190*/  LEA R6, R0, UR4, 0x2 ;  /* 0x0000000400067c11 */ /* 0x000fe4000f8e10ff */
[----:B------:R-:W-:Y:S01]  /*01a0*/  LOP3.LUT R8, R8, 0xff, RZ, 0xc0, !PT ;  /* 0x000000ff08087812 */ /* 0x000fe200078ec0ff */
[----:B---3--:R-:W-:Y:S01]  /*01b0*/  IMAD.IADD R13, R10, 0x1, R13 ;  /* 0x000000010a0d7824 */ /* 0x008fe200078e020d */
[----:B------:R-:W-:Y:S01]  /*01c0*/  LOP3.LUT R12, R11, 0x3fc, RZ, 0xc0, !PT ;  /* 0x000003fc0b0c7812 */ /* 0x000fe200078ec0ff */
[----:B------:R-:W-:Y:S01]  /*01d0*/  STS [R6], RZ ;  /* 0x000000ff06007388 */ /* 0x000fe20000000800 */
[----:B------:R-:W-:-:S03]  /*01e0*/  LOP3.LUT P0, R10, R0, 0x1, RZ, 0xc0, !PT ;  /* 0x00000001000a7812 */ /* 0x000fc6000780c0ff */
[----:B------:R-:W-:Y:S01]  /*01f0*/  STS [R6+0x400], R13 ;  /* 0x0004000d06007388 */ /* 0x000fe20000000800 */
[----:B------:R-:W-:Y:S01]  /*0200*/  BAR.SYNC.DEFER_BLOCKING 0x0 ;  /* 0x0000000000007b1d */ /* 0x000fe20000010000 */
[----:B------:R-:W-:-:S08]  /*0210*/  ISETP.NE.U32.AND P1, PT, R10, 0x1, PT ;  /* 0x000000010a00780c */ /* 0x000fd00003f25070 */
[----:B------:R-:W-:Y:S01]  /*0220*/  VOTE.ANY R5, PT, !P0 ;  /* 0x0000000000057806 */ /* 0x000fe200040e0100 */
[----:B------:R-:W-:Y:S04]  /*0230*/  LDS R12, [R12+UR4+0x400] ;  /* 0x000400040c0c7984 */ /* 0x000fe80008000800 */
[----:B------:R-:W0:Y:S02]  /*0240*/  LDS R11, [R6+0x400] ;  /* 0x00040000060b7984 */ /* 0x000e240000000800 */
[----:B0-----:R-:W-:Y:S01]  /*0250*/  @P1 IMAD.IADD R11, R12, 0x1, R11 ;  /* 0x000000010c0b1824 */ /* 0x001fe200078e020b */
[----:B------:R-:W-:-:S04]  /*0260*/  LOP3.LUT P0, R12, R0, 0x3, RZ, 0xc0, !PT ;  /* 0x00000003000c7812 */ /* 0x000fc8000780c0ff */
[----:B------:R-:W-:Y:S01]  /*0270*/  @P1 STS [R14+UR4], R11 ;  /* 0x0000000b0e001988 */ /* 0x000fe20008000804 */
[----:B------:R-:W-:-:S03]  /*0280*/  NOP ;  /* 0x0000000000007918 */ /* 0x000fc60000000000 */
[----:B------:R-:W0:Y:S01]  /*0290*/  LDS R16, [R14+UR4+0x4] ;  /* 0x000004040e107984 */ /* 0x000e220008000800 */
[----:B------:R-:W-:-:S13]  /*02a0*/  LOP3.LUT P1, RZ, R0, 0x3, RZ, 0xc0, !PT ;  /* 0x0000000300ff7812 */ /* 0x000fda000782c0ff */
[----:B------:R-:W-:Y:S02]  /*02b0*/  VOTE.ANY R5, PT, !P1 ;  /* 0x0000000000057806 */ /* 0x000fe400048e0100 */
[----:B------:R-:W-:Y:S01]  /*02c0*/  LOP3.LUT P1, RZ, R0, 0x7, RZ, 0xc0, !PT ;  /* 0x0000000700ff7812 */ /* 0x000fe2000782c0ff */
[----:B0-----:R-:W-:-:S05]  /*02d0*/  @!P0 IMAD.IADD R11, R11, 0x1, R16 ;  /* 0x000000010b0b8824 */ /* 0x001fca00078e0210 */
[----:B------:R-:W-:Y:S01]  /*02e0*/  @!P0 STS [R18+UR4], R11 ;  /* 0x0000000b12008988 */ /* 0x000fe20008000804 */
[----:B------:R-:W-:-:S03]  /*02f0*/  NOP ;  /* 0x0000000000007918 */ /* 0x000fc60000000000 */
[----:B------:R-:W0:Y:S01]  /*0300*/  LDS R16, [R18+UR4+0x4] ;  /* 0x0000040412107984 */ /* 0x000e220008000800 */
[----:B------:R-:W-:Y:S02]  /*0310*/  LOP3.LUT P0, R13, R0, 0x7, RZ, 0xc0, !PT ;  /* 0x00000007000d7812 */ /* 0x000fe4000780c0ff */
[----:B------:R-:W-:-:S04]  /*0320*/  SHF.R.U32.HI R5, RZ, 0x1, R4 ;  /* 0x00000001ff057819 */ /* 0x000fc80000011604 */
[----:B------:R-:W-:Y:S02]  /*0330*/  LOP3.LUT R20, R5, 0x3fc, RZ, 0xc0, !PT ;  /* 0x000003fc05147812 */ /* 0x000fe400078ec0ff */
[----:B------:R-:W-:Y:S02]  /*0340*/  VOTE.ANY R5, PT, !P1 ;  /* 0x0000000000057806 */ /* 0x000fe400048e0100 */
[----:B------:R-:W-:-:S03]  /*0350*/  LOP3.LUT P1, RZ, R0, 0xf, RZ, 0xc0, !PT ;  /* 0x0000000f00ff7812 */ /* 0x000fc6000782c0ff */
        /* <DEDUP_REMOVED lines=8> */
[----:B------:R-:W-:-:S04]  /*03e0*/  LOP3.LUT P1, R17, R0, 0x3f, RZ, 0xc0, !PT ;  /* 0x0000003f00117812 */ /* 0x000fc8000782c0ff */
[----:B------:R-:W-:Y:S01]  /*03f0*/  ISETP.NE.AND P3, PT, R17, RZ, PT ;  /* 0x000000ff1100720c */ /* 0x000fe20003f65270 */
[----:B0-----:R-:W-:-:S05]  /*0400*/  @!P0 IMAD.IADD R11, R11, 0x1, R16 ;  /* 0x000000010b0b8824 */ /* 0x001fca00078e0210 */
[----:B------:R-:W-:Y:S01]  /*0410*/  @!P0 STS [R18+UR4], R11 ;  /* 0x0000000b12008988 */ /* 0x000fe20008000804 */
[----:B------:R-:W-:-:S03]  /*0420*/  NOP ;  /* 0x0000000000007918 */ /* 0x000fc60000000000 */
[----:B------:R0:W1:Y:S01]  /*0430*/  LDS R22, [R18+UR4+0x4] ;  /* 0x0000040412167984 */ /* 0x0000620008000800 */
[----:B------:R-:W-:Y:S01]  /*0440*/  BAR.SYNC.DEFER_BLOCKING 0x0 ;  /* 0x0000000000007b1d */ /* 0x000fe20000010000 */
[----:B------:R-:W-:Y:S02]  /*0450*/  LOP3.LUT P0, R16, R0, 0x1f, RZ, 0xc0, !PT ;  /* 0x0000001f00107812 */ /* 0x000fe4000780c0ff */
[--C-:B------:R-:W-:Y:S02]  /*0460*/  SHF.R.U32.HI R5, RZ, 0x3, R4.reuse ;  /* 0x00000003ff057819 */ /* 0x100fe40000011604 */
[----:B0-----:R-:W-:Y:S02]  /*0470*/  SHF.R.U32.HI R18, RZ, 0x6, R4 ;  /* 0x00000006ff127819 */ /* 0x001fe40000011604 */
[----:B------:R-:W-:Y:S02]  /*0480*/  LOP3.LUT R20, R5, 0xfc, RZ, 0xc0, !PT ;  /* 0x000000fc05147812 */ /* 0x000fe400078ec0ff */
[----:B------:R-:W-:-:S02]  /*0490*/  LEA R19, R18, UR4, 0x2 ;  /* 0x0000000412137c11 */ /* 0x000fc4000f8e10ff */
[----:B------:R-:W-:Y:S02]  /*04a0*/  SHF.R.U32.HI R4, RZ, 0x5, R4 ;  /* 0x00000005ff047819 */ /* 0x000fe40000011604 */
[----:B------:R-:W-:Y:S01]  /*04b0*/  ISETP.NE.AND P2, PT, R16, RZ, PT ;  /* 0x000000ff1000720c */ /* 0x000fe20003f45270 */
[----:B-1----:R-:W-:-:S05]  /*04c0*/  @!P0 IMAD.IADD R11, R11, 0x1, R22 ;  /* 0x000000010b0b8824 */ /* 0x002fca00078e0216 */
[----:B------:R-:W-:Y:S01]  /*04d0*/  @!P0 STS [R20+UR4], R11 ;  /* 0x0000000b14008988 */ /* 0x000fe20008000804 */
[----:B------:R-:W-:Y:S01]  /*04e0*/  BAR.SYNC.DEFER_BLOCKING 0x0 ;  /* 0x0000000000007b1d */ /* 0x000fe20000010000 */
[----:B------:R-:W-:-:S04]  /*04f0*/  LOP3.LUT P0, R21, R0, 0x7f, RZ, 0xc0, !PT ;  /* 0x0000007f00157812 */ /* 0x000fc8000780c0ff */
[----:B------:R-:W-:Y:S01]  /*0500*/  ISETP.NE.AND P4, PT, R21, RZ, PT ;  /* 0x000000ff1500720c */ /* 0x000fe20003f85270 */
[----:B------:R-:W-:Y:S01]  /*0510*/  @!P5 IMAD R21, R18, -0x3, R19 ;  /* 0xfffffffd1215d824 */ /* 0x000fe200078e0213 */
[----:B------:R-:W0:Y:S02]  /*0520*/  @!P1 LDS R22, [R20+UR4+0x4] ;  /* 0x0000040414169984 */ /* 0x000e240008000800 */
[----:B0-----:R-:W-:Y:S01]  /*0530*/  @!P1 IMAD.IADD R11, R11, 0x1, R22 ;  /* 0x000000010b0b9824 */ /* 0x001fe200078e0216 */
[----:B------:R-:W-:Y:S02]  /*0540*/  LOP3.LUT R22, R4, 0x3c, RZ, 0xc0, !PT ;  /* 0x0000003c04167812 */ /* 0x000fe400078ec0ff */
[----:B------:R-:W0:Y:S02]  /*0550*/  LDC.64 R4, c[0x0][0x390] ;  /* 0x0000e400ff047b82 */ /* 0x000e240000000a00 */
[----:B------:R-:W-:Y:S06]  /*0560*/  @!P1 STS [R19], R11 ;  /* 0x0000000b13009388 */ /* 0x000fec0000000800 */
[----:B------:R-:W-:Y:S01]  /*0570*/  BAR.SYNC.DEFER_BLOCKING 0x0 ;  /* 0x0000000000007b1d */ /* 0x000fe20000010000 */
[----:B------:R-:W-:-:S05]  /*0580*/  ISETP.NE.AND P1, PT, R14, RZ, PT ;  /* 0x000000ff0e00720c */ /* 0x000fca0003f25270 */
[----:B------:R-:W1:Y:S02]  /*0590*/  @!P0 LDS R24, [R19+0x4] ;  /* 0x0000040013188984 */ /* 0x000e640000000800 */
[----:B-1----:R-:W-:-:S05]  /*05a0*/  @!P0 IMAD.IADD R11, R11, 0x1, R24 ;  /* 0x000000010b0b8824 */ /* 0x002fca00078e0218 */
[----:B------:R-:W-:Y:S01]  /*05b0*/  @!P0 STS [R22+UR4], R11 ;  /* 0x0000000b16008988 */ /* 0x000fe20008000804 */
[----:B------:R-:W-:Y:S01]  /*05c0*/  BAR.SYNC.DEFER_BLOCKING 0x0 ;  /* 0x0000000000007b1d */ /* 0x000fe20000010000 */
[----:B------:R-:W-:-:S05]  /*05d0*/  ISETP.NE.AND P0, PT, R13, RZ, PT ;  /* 0x000000ff0d00720c */ /* 0x000fca0003f05270 */
[----:B------:R-:W1:Y:S02]  /*05e0*/  @!P5 LDS R20, [R22+UR4+0x4] ;  /* 0x000004041614d984 */ /* 0x000e640008000800 */
[----:B-1----:R-:W-:-:S05]  /*05f0*/  @!P5 IMAD.IADD R20, R20, 0x1, R11 ;  /* 0x000000011414d824 */ /* 0x002fca00078e020b */
[----:B------:R1:W-:Y:S01]  /*0600*/  @!P5 STS [R21], R20 ;  /* 0x000000141500d388 */ /* 0x0003e20000000800 */
[----:B------:R-:W-:Y:S01]  /*0610*/  BAR.SYNC.DEFER_BLOCKING 0x0 ;  /* 0x0000000000007b1d */ /* 0x000fe20000010000 */
[----:B------:R-:W-:-:S05]  /*0620*/  ISETP.NE.AND P5, PT, R12, RZ, PT ;  /* 0x000000ff0c00720c */ /* 0x000fca0003fa5270 */
[----:B0-----:R-:W-:Y:S08]  /*0630*/  @P6 BRA `(.L_x_17) ;  /* 0x0000000000206947 */ /* 0x001ff00003800000 */
[C---:B------:R-:W-:Y:S02]  /*0640*/  ISETP.NE.AND P6, PT, R0.reuse, RZ, PT ;  /* 0x000000ff0000720c */ /* 0x040fe40003fc5270 */
[C---:B------:R-:W-:Y:S02]  /*0650*/  LEA.HI R11, R0.reuse, UR4, RZ, 0x1a ;  /* 0x00000004000b7c11 */ /* 0x040fe4000f8fd0ff */
[----:B------:R-:W-:-:S04]  /*0660*/  LEA.HI R12, R0, UR4, RZ, 0x1b ;  /* 0x00000004000c7c11 */ /* 0x000fc8000f8fd8ff */
[----:B------:R-:W0:Y:S05]  /*0670*/  LDS R11, [R11+0x4] ;  /* 0x000004000b0b7984 */ /* 0x000e2a0000000800 */
[----:B------:R-:W2:Y:S04]  /*0680*/  @P6 LDS R14, [R12+0x10] ;  /* 0x000010000c0e6984 */ /* 0x000ea80000000800 */
[----:B0-----:R0:W-:Y:S01]  /*0690*/  STS [R12+0xc], R11 ;  /* 0x00000c0b0c007388 */ /* 0x0011e20000000800 */
[----:B--2---:R-:W-:-:S05]  /*06a0*/  @P6 IMAD.IADD R13, R11, 0x1, R14 ;  /* 0x000000010b0d6824 */ /* 0x004fca00078e020e */
[----:B------:R0:W-:Y:S02]  /*06b0*/  @P6 STS [R12+0x10], R13 ;  /* 0x0000100d0c006388 */ /* 0x0001e40000000800 */
.L_x_17:
[----:B------:R-:W-:Y:S05]  /*06c0*/  BSYNC.RECONVERGENT B0 ;  /* 0x0000000000007941 */ /* 0x000fea0003800200 */
.L_x_16:
[----:B------:R-:W-:Y:S01]  /*06d0*/  IMAD R9, R8, 0x4, R9 ;  /* 0x0000000408097824 */ /* 0x000fe200078e0209 */
[----:B------:R-:W-:Y:S01]  /*06e0*/  BAR.SYNC.DEFER_BLOCKING 0x0 ;  /* 0x0000000000007b1d */ /* 0x000fe20000010000 */
[----:B------:R-:W-:Y:S01]  /*06f0*/  ISETP.NE.AND P6, PT, R10, RZ, PT ;  /* 0x000000ff0a00720c */ /* 0x000fe20003fc5270 */
[----:B------:R-:W-:-:S04]  /*0700*/  IMAD.WIDE.U32 R4, R7, 0x4, R4 ;  /* 0x0000000407047825 */ /* 0x000fc800078e0004 */
[----:B------:R-:W-:Y:S01]  /*0710*/  BSSY.RECONVERGENT B0, `(.L_x_18) ;  /* 0x000000b000007945 */ /* 0x000fe20003800200 */
[----:B------:R-:W-:-:S03]  /*0720*/  IMAD.WIDE R2, R9, 0x4, R2 ;  /* 0x0000000409027825 */ /* 0x000fc600078e0202 */
[----:B------:R-:W-:Y:S05]  /*0730*/  @P4 BRA `(.L_x_19) ;  /* 0x0000000000204947 */ /* 0x000fea0003800000 */
[C---:B------:R-:W-:Y:S02]  /*0740*/  ISETP.NE.AND P4, PT, R0.reuse, 0x80, PT ;  /* 0x000000800000780c */ /* 0x040fe40003f85270 */
[C---:B------:R-:W-:Y:S02]  /*0750*/  LEA.HI R7, R0.reuse, UR4, RZ, 0x1b ;  /* 0x0000000400077c11 */ /* 0x040fe4000f8fd8ff */
[----:B------:R-:W-:-:S04]  /*0760*/  LEA.HI R8, R0, UR4, RZ, 0x1c ;  /* 0x0000000400087c11 */ /* 0x000fc8000f8fe0ff */
[----:B------:R-:W2:Y:S05]  /*0770*/  LDS R7, [R7+0x8] ;  /* 0x0000080007077984 */ /* 0x000eaa0000000800 */
[----:B------:R-:W3:Y:S04]  /*0780*/  @P4 LDS R10, [R8+0x18] ;  /* 0x00001800080a4984 */ /* 0x000ee80000000800 */
[----:B--2---:R2:W-:Y:S01]  /*0790*/  STS [R8+0x14], R7 ;  /* 0x0000140708007388 */ /* 0x0045e20000000800 */
[----:B---3--:R-:W-:-:S05]  /*07a0*/  @P4 IMAD.IADD R9, R7, 0x1, R10 ;  /* 0x0000000107094824 */ /* 0x008fca00078e020a */
[----:B------:R2:W-:Y:S02]  /*07b0*/  @P4 STS [R8+0x18], R9 ;  /* 0x0000180908004388 */ /* 0x0005e40000000800 */
.L_x_19:
[----:B------:R-:W-:Y:S05]  /*07c0*/  BSYNC.RECONVERGENT B0 ;  /* 0x0000000000007941 */ /* 0x000fea0003800200 */
.L_x_18:
[----:B------:R-:W-:Y:S06]  /*07d0*/  BAR.SYNC.DEFER_BLOCKING 0x0 ;  /* 0x0000000000007b1d */ /* 0x000fec0000010000 */
[----:B------:R-:W-:Y:S04]  /*07e0*/  BSSY.RECONVERGENT B0, `(.L_x_20) ;  /* 0x000000a000007945 */ /* 0x000fe80003800200 */
[----:B------:R-:W-:Y:S05]  /*07f0*/  @P3 BRA `(.L_x_21) ;  /* 0x0000000000203947 */ /* 0x000fea0003800000 */
[C---:B------:R-:W-:Y:S02]  /*0800*/  ISETP.NE.AND P3, PT, R0.reuse, 0xc0, PT ;  /* 0x000000c00000780c */ /* 0x040fe40003f65270 */
[C---:B--2---:R-:W-:Y:S02]  /*0810*/  LEA.HI R7, R0.reuse, UR4, RZ, 0x1c ;  /* 0x0000000400077c11 */ /* 0x044fe4000f8fe0ff */
[----:B------:R-:W-:-:S04]  /*0820*/  LEA.HI R8, R0, UR4, RZ, 0x1d ;  /* 0x0000000400087c11 */ /* 0x000fc8000f8fe8ff */
[----:B------:R-:W2:Y:S05]  /*0830*/  LDS R7, [R7+0x10] ;  /* 0x0000100007077984 */ /* 0x000eaa0000000800 */
[----:B------:R-:W3:Y:S04]  /*0840*/  @P3 LDS R10, [R8+0x28] ;  /* 0x00002800080a3984 */ /* 0x000ee80000000800 */
[----:B--2---:R4:W-:Y:S01]  /*0850*/  STS [R8+0x24], R7 ;  /* 0x0000240708007388 */ /* 0x0049e20000000800 */
[----:B---3--:R-:W-:-:S05]  /*0860*/  @P3 IMAD.IADD R9, R7, 0x1, R10 ;  /* 0x0000000107093824 */ /* 0x008fca00078e020a */
[----:B------:R4:W-:Y:S02]  /*0870*/  @P3 STS [R8+0x28], R9 ;  /* 0x0000280908003388 */ /* 0x0009e40000000800 */
.L_x_21:
[----:B------:R-:W-:Y:S05]  /*0880*/  BSYNC.RECONVERGENT B0 ;  /* 0x0000000000007941 */ /* 0x000fea0003800200 */
.L_x_20:
[----:B------:R-:W-:Y:S06]  /*0890*/  BAR.SYNC.DEFER_BLOCKING 0x0 ;  /* 0x0000000000007b1d */ /* 0x000fec0000010000 */
[----:B------:R-:W-:Y:S04]  /*08a0*/  BSSY.RECONVERGENT B0, `(.L_x_22) ;  /* 0x000000a000007945 */ /* 0x000fe80003800200 */
[----:B------:R-:W-:Y:S05]  /*08b0*/  @P2 BRA `(.L_x_23) ;  /* 0x0000000000202947 */ /* 0x000fea0003800000 */
[C---:B------:R-:W-:Y:S02]  /*08c0*/  ISETP.NE.AND P2, PT, R0.reuse, 0xe0, PT ;  /* 0x000000e00000780c */ /* 0x040fe40003f45270 */
[C---:B--2-4-:R-:W-:Y:S02]  /*08d0*/  LEA.HI R7, R0.reuse, UR4, RZ, 0x1d ;  /* 0x0000000400077c11 */ /* 0x054fe4000f8fe8ff */
[----:B------:R-:W-:-:S04]  /*08e0*/  LEA.HI R8, R0, UR4, RZ, 0x1e ;  /* 0x0000000400087c11 */ /* 0x000fc8000f8ff0ff */
[----:B------:R-:W2:Y:S05]  /*08f0*/  LDS R7, [R7+0x20] ;  /* 0x0000200007077984 */ /* 0x000eaa0000000800 */
[----:B------:R-:W3:Y:S04]  /*0900*/  @P2 LDS R10, [R8+0x48] ;  /* 0x00004800080a2984 */ /* 0x000ee80000000800 */
[----:B--2---:R2:W-:Y:S01]  /*0910*/  STS [R8+0x44], R7 ;  /* 0x0000440708007388 */ /* 0x0045e20000000800 */
[----:B---3--:R-:W-:-:S05]  /*0920*/  @P2 IMAD.IADD R9, R7, 0x1, R10 ;  /* 0x0000000107092824 */ /* 0x008fca00078e020a */
[----:B------:R2:W-:Y:S02]  /*0930*/  @P2 STS [R8+0x48], R9 ;  /* 0x0000480908002388 */ /* 0x0005e40000000800 */
.L_x_23:
[----:B------:R-:W-:Y:S05]  /*0940*/  BSYNC.RECONVERGENT B0 ;  /* 0x0000000000007941 */ /* 0x000fea0003800200 */
.L_x_22:
        /* <DEDUP_REMOVED lines=11> */
.L_x_25:
[----:B------:R-:W-:Y:S05]  /*0a00*/  BSYNC.RECONVERGENT B0 ;  /* 0x0000000000007941 */ /* 0x000fea0003800200 */
.L_x_24:
[----:B------:R-:W-:Y:S06]  /*0a10*/  BAR.SYNC.DEFER_BLOCKING 0x0 ;  /* 0x0000000000007b1d */ /* 0x000fec0000010000 */
[----:B------:R-:W-:Y:S04]  /*0a20*/  BSSY.RECONVERGENT B0, `(.L_x_26) ;  /* 0x0000009000007945 */ /* 0x000fe80003800200 */
[----:B------:R-:W-:Y:S05]  /*0a30*/  @P0 BRA `(.L_x_27) ;  /* 0x00000000001c0947 */ /* 0x000fea0003800000 */
[C---:B------:R-:W-:Y:S02]  /*0a40*/  ISETP.NE.AND P0, PT, R0.reuse, 0xf8, PT ;  /* 0x000000f80000780c */ /* 0x040fe40003f05270 */
[----:B--2-4-:R-:W-:-:S06]  /*0a50*/  LEA.HI R7, R0, UR4, RZ, 0x1f ;  /* 0x0000000400077c11 */ /* 0x014fcc000f8ff8ff */
[----:B------:R-:W2:Y:S05]  /*0a60*/  LDS R7, [R7+0x80] ;  /* 0x0000800007077984 */ /* 0x000eaa0000000800 */
[----:B------:R-:W3:Y:S04]  /*0a70*/  @P0 LDS R8, [R0+UR4+0x108] ;  /* 0x0001080400080984 */ /* 0x000ee80008000800 */
[----:B--2---:R2:W-:Y:S01]  /*0a80*/  STS [R0+UR4+0x104], R7 ;  /* 0x0001040700007988 */ /* 0x0045e20008000804 */
[----:B---3--:R-:W-:-:S05]  /*0a90*/  @P0 IMAD.IADD R9, R7, 0x1, R8 ;  /* 0x0000000107090824 */ /* 0x008fca00078e0208 */
[----:B------:R2:W-:Y:S02]  /*0aa0*/  @P0 STS [R0+UR4+0x108], R9 ;  /* 0x0001080900000988 */ /* 0x0005e40008000804 */
.L_x_27:
[----:B------:R-:W-:Y:S05]  /*0ab0*/  BSYNC.RECONVERGENT B0 ;  /* 0x0000000000007941 */ /* 0x000fea0003800200 */
.L_x_26:
[----:B------:R-:W-:Y:S06]  /*0ac0*/  BAR.SYNC.DEFER_BLOCKING 0x0 ;  /* 0x0000000000007b1d */ /* 0x000fec0000010000 */
[----:B------:R-:W-:Y:S04]  /*0ad0*/  BSSY.RECONVERGENT B0, `(.L_x_28) ;  /* 0x0000009000007945 */ /* 0x000fe80003800200 */
[----:B------:R-:W-:Y:S05]  /*0ae0*/  @P5 BRA `(.L_x_29) ;  /* 0x00000000001c5947 */ /* 0x000fea0003800000 */
[C---:B------:R-:W-:Y:S01]  /*0af0*/  ISETP.NE.AND P0, PT, R0.reuse, 0xfc, PT ;  /* 0x000000fc0000780c */ /* 0x040fe20003f05270 */
[----:B--2-4-:R-:W2:Y:S01]  /*0b00*/  LDS R7, [R0+UR4+0x100] ;  /* 0x0001000400077984 */ /* 0x014ea20008000800 */
[----:B------:R-:W-:-:S11]  /*0b10*/  LEA R8, R0, UR4, 0x1 ;  /* 0x0000000400087c11 */ /* 0x000fd6000f8e08ff */
[----:B------:R-:W3:Y:S04]  /*0b20*/  @P0 LDS R10, [R8+0x208] ;  /* 0x00020800080a0984 */ /* 0x000ee80000000800 */
[----:B--2---:R2:W-:Y:S01]  /*0b30*/  STS [R8+0x204], R7 ;  /* 0x0002040708007388 */ /* 0x0045e20000000800 */
[----:B---3--:R-:W-:-:S05]  /*0b40*/  @P0 IMAD.IADD R9, R7, 0x1, R10 ;  /* 0x0000000107090824 */ /* 0x008fca00078e020a */
[----:B------:R2:W-:Y:S02]  /*0b50*/  @P0 STS [R8+0x208], R9 ;  /* 0x0002080908000388 */ /* 0x0005e40000000800 */
.L_x_29:
[----:B------:R-:W-:Y:S05]  /*0b60*/  BSYNC.RECONVERGENT B0 ;  /* 0x0000000000007941 */ /* 0x000fea0003800200 */
.L_x_28:
[----:B------:R-:W-:Y:S06]  /*0b70*/  BAR.SYNC.DEFER_BLOCKING 0x0 ;  /* 0x0000000000007b1d */ /* 0x000fec0000010000 */
[----:B------:R-:W-:Y:S04]  /*0b80*/  BSSY.RECONVERGENT B0, `(.L_x_30) ;  /* 0x0000009000007945 */ /* 0x000fe80003800200 */
[----:B------:R-:W-:Y:S05]  /*0b90*/  @P6 BRA `(.L_x_31) ;  /* 0x00000000001c6947 */ /* 0x000fea0003800000 */
[C---:B------:R-:W-:Y:S02]  /*0ba0*/  ISETP.NE.AND P0, PT, R0.reuse, 0xfe, PT ;  /* 0x000000fe0000780c */ /* 0x040fe40003f05270 */
[----:B--2-4-:R-:W-:-:S06]  /*0bb0*/  LEA R7, R0, UR4, 0x1 ;  /* 0x0000000400077c11 */ /* 0x014fcc000f8e08ff */
[----:B------:R-:W2:Y:S05]  /*0bc0*/  LDS R7, [R7+0x200] ;  /* 0x0002000007077984 */ /* 0x000eaa0000000800 */
[----:B------:R-:W3:Y:S04]  /*0bd0*/  @P0 LDS R0, [R6+0x408] ;  /* 0x0004080006000984 */ /* 0x000ee80000000800 */
[----:B--2---:R2:W-:Y:S01]  /*0be0*/  STS [R6+0x404], R7 ;  /* 0x0004040706007388 */ /* 0x0045e20000000800 */
[----:B---3--:R-:W-:-:S05]  /*0bf0*/  @P0 IMAD.IADD R9, R7, 0x1, R0 ;  /* 0x0000000107090824 */ /* 0x008fca00078e0200 */
[----:B------:R2:W-:Y:S02]  /*0c00*/  @P0 STS [R6+0x408], R9 ;  /* 0x0004080906000388 */ /* 0x0005e40000000800 */
.L_x_31:
[----:B------:R-:W-:Y:S05]  /*0c10*/  BSYNC.RECONVERGENT B0 ;  /* 0x0000000000007941 */ /* 0x000fea0003800200 */
.L_x_30:
[----:B------:R-:W-:Y:S06]  /*0c20*/  BAR.SYNC.DEFER_BLOCKING 0x0 ;  /* 0x0000000000007b1d */ /* 0x000fec0000010000 */
[----:B------:R-:W3:Y:S04]  /*0c30*/  LDG.E R4, desc[UR6][R4.64+-0x4] ;  /* 0xfffffc0604047981 */ /* 0x000ee8000c1e1900 */
[----:B--2-4-:R-:W3:Y:S04]  /*0c40*/  LDG.E R7, desc[UR6][R2.64] ;  /* 0x0000000602077981 */ /* 0x014ee8000c1e1900 */
[----:B------:R-:W2:Y:S04]  /*0c50*/  LDG.E R0, desc[UR6][R2.64+0x4] ;  /* 0x0000040602007981 */ /* 0x000ea8000c1e1900 */
[----:B------:R-:W4:Y:S04]  /*0c60*/  LDG.E R8, desc[UR6][R2.64+0x8] ;  /* 0x0000080602087981 */ /* 0x000f28000c1e1900 */
[----:B------:R-:W0:Y:S01]  /*0c70*/  LDG.E R10, desc[UR6][R2.64+0xc] ;  /* 0x00000c06020a7981 */ /* 0x000e22000c1e1900 */
[----:B------:R-:W-:-:S13]  /*0c80*/  ISETP.NE.AND P0, PT, R15, 0xff, PT ;  /* 0x000000ff0f00780c */ /* 0x000fda0003f05270 */
[----:B------:R-:W5:Y:S01]  /*0c90*/  @P0 LDS R6, [R6+0x400] ;  /* 0x0004000006060984 */ /* 0x000f620000000800 */
[----:B---3--:R-:W-:-:S05]  /*0ca0*/  IMAD.IADD R7, R4, 0x1, R7 ;  /* 0x0000000104077824 */ /* 0x008fca00078e0207 */
[----:B------:R5:W-:Y:S02]  /*0cb0*/  STG.E desc[UR6][R2.64], R7 ;  /* 0x0000000702007986 */ /* 0x000be4000c101906 */
[----:B-----5:R-:W-:-:S04]  /*0cc0*/  @P0 IMAD.IADD R7, R7, 0x1, R6 ;  /* 0x0000000107070824 */ /* 0x020fc800078e0206 */
[----:B--2---:R-:W-:Y:S01]  /*0cd0*/  IMAD.IADD R9, R0, 0x1, R7 ;  /* 0x0000000100097824 */ /* 0x004fe200078e0207 */
[----:B------:R-:W-:Y:S03]  /*0ce0*/  @P0 STG.E desc[UR6][R2.64], R7 ;  /* 0x0000000702000986 */ /* 0x000fe6000c101906 */
[----:B----4-:R-:W-:Y:S01]  /*0cf0*/  IMAD.IADD R5, R9, 0x1, R8 ;  /* 0x0000000109057824 */ /* 0x010fe200078e0208 */
[----:B------:R-:W-:Y:S03]  /*0d00*/  STG.E desc[UR6][R2.64+0x4], R9 ;  /* 0x0000040902007986 */ /* 0x000fe6000c101906 */
[----:B0-----:R-:W-:Y:S01]  /*0d10*/  IMAD.IADD R11, R5, 0x1, R10 ;  /* 0x00000001050b7824 */ /* 0x001fe200078e020a */
[----:B------:R-:W-:Y:S04]  /*0d20*/  STG.E desc[UR6][R2.64+0x8], R5 ;  /* 0x0000080502007986 */ /* 0x000fe8000c101906 */
[----:B------:R-:W-:Y:S01]  /*0d30*/  STG.E desc[UR6][R2.64+0xc], R11 ;  /* 0x00000c0b02007986 */ /* 0x000fe2000c101906 */
[----:B------:R-:W-:Y:S05]  /*0d40*/  EXIT ;  /* 0x000000000000794d */ /* 0x000fea0003800000 */
.L_x_32:
        /* <DEDUP_REMOVED lines=11> */
.L_x_38:


//--------------------- .text._Z10prefix_sumPiS_S_ --------------------------
	.section	.text._Z10prefix_sumPiS_S_,"ax",@progbits
	.align	128
        .global         _Z10prefix_sumPiS_S_
        .type           _Z10prefix_sumPiS_S_,@function
        .size           _Z10prefix_sumPiS_S_,(.L_x_39 - _Z10prefix_sumPiS_S_)
        .other          _Z10prefix_sumPiS_S_,@"STO_CUDA_ENTRY STV_DEFAULT"
_Z10prefix_sumPiS_S_:
.text._Z10prefix_sumPiS_S_:
[----:B------:R-:W-:Y:S01]  /*0000*/  LDC R1, c[0x0][0x37c] ;  /* 0x0000df00ff017b82 */ /* 0x000fe20000000800 */
[----:B------:R-:W0:Y:S07]  /*0010*/  S2R R2, SR_TID.X ;  /* 0x0000000000027919 */ /* 0x000e2e0000002100 */
[----:B------:R-:W1:Y:S01]  /*0020*/  LDC.64 R4, c[0x0][0x380] ;  /* 0x0000e000ff047b82 */ /* 0x000e620000000a00 */
[----:B------:R-:W2:Y:S01]  /*0030*/  LDCU.64 UR6, c[0x0][0x358] ;  /* 0x00006b00ff0677ac */ /* 0x000ea20008000a00 */
[----:B------:R-:W3:Y:S01]  /*0040*/  S2R R0, SR_CTAID.X ;  /* 0x0000000000007919 */ /* 0x000ee20000002500 */
[----:B0-----:R-:W-:-:S04]  /*0050*/  IMAD.SHL.U32 R3, R2, 0x4, RZ ;  /* 0x0000000402037824 */ /* 0x001fc800078e00ff */
[----:B---3--:R-:W-:-:S04]  /*0060*/  IMAD R7, R0, 0x400, R3 ;  /* 0x0000040000077824 */ /* 0x008fc800078e0203 */
[----:B-1----:R-:W-:-:S05]  /*0070*/  IMAD.WIDE R4, R7, 0x4, R4 ;  /* 0x0000000407047825 */ /* 0x002fca00078e0204 */
[----:B--2---:R-:W2:Y:S04]  /*0080*/  LDG.E R6, desc[UR6][R4.64] ;  /* 0x0000000604067981 */ /* 0x004ea8000c1e1900 */
[----:B------:R-:W2:Y:S04]  /*0090*/  LDG.E R7, desc[UR6][R4.64+0x4] ;  /* 0x0000040604077981 */ /* 0x000ea8000c1e1900 */
[----:B------:R-:W2:Y:S04]  /*00a0*/  LDG.E R8, desc[UR6][R4.64+0x8] ;  /* 0x0000080604087981 */ /* 0x000ea8000c1e1900 */
[----:B------:R0:W3:Y:S01]  /*00b0*/  LDG.E R9, desc[UR6][R4.64+0xc] ;  /* 0x00000c0604097981 */ /* 0x0000e2000c1e1900 */
[----:B------:R-:W-:-:S02]  /*00c0*/  LOP3.LUT P0, RZ, R2, 0x1f, RZ, 0xc0, !PT ;  /* 0x0000001f02ff7812 */ /* 0x000fc4000780c0ff */
[----:B------:R-:W-:-:S11]  /*00d0*/  ISETP.GT.U32.AND P1, PT, R2, 0x7, PT ;  /* 0x000000070200780c */ /* 0x000fd60003f24070 */
[----:B------:R-:W1:Y:S01]  /*00e0*/  @!P0 S2R R11, SR_CgaCtaId ;  /* 0x00000000000b8919 */ /* 0x000e620000008800 */
[----:B0-----:R-:W-:-:S04]  /*00f0*/  @!P0 MOV R4, 0x400 ;  /* 0x0000040000048802 */ /* 0x001fc80000000f00 */
[----:B-1----:R-:W-:-:S04]  /*0100*/  @!P0 LEA R11, R11, R4, 0x18 ;  /* 0x000000040b0b8211 */ /* 0x002fc800078ec0ff */
[----:B------:R-:W-:Y:S02]  /*0110*/  @!P0 LEA.HI R4, R2, R11, RZ, 0x1d ;  /* 0x0000000b02048211 */ /* 0x000fe400078fe8ff */
[----:B--2---:R-:W-:-:S04]  /*0120*/  IADD3 R6, PT, PT, R8, R7, R6 ;  /* 0x0000000708067210 */ /* 0x004fc80007ffe006 */
[----:B---3--:R-:W-:-:S05]  /*0130*/  IADD3 R6, PT, PT, R6, R9, RZ ;  /* 0x0000000906067210 */ /* 0x008fca0007ffe0ff */
[----:B------:R-:W0:Y:S02]  /*0140*/  SHFL.DOWN PT, R7, R6, 0x10, 0x1f ;  /* 0x0a001f0006077f89 */ /* 0x000e2400000e0000 */
[----:B0-----:R-:W-:-:S05]  /*0150*/  IMAD.IADD R7, R6, 0x1, R7 ;  /* 0x0000000106077824 */ /* 0x001fca00078e0207 */
[----:B------:R-:W0:Y:S02]  /*0160*/  SHFL.DOWN PT, R8, R7, 0x8, 0x1f ;  /* 0x09001f0007087f89 */ /* 0x000e2400000e0000 */
[----:B0-----:R-:W-:-:S05]  /*0170*/  IMAD.IADD R8, R7, 0x1, R8 ;  /* 0x0000000107087824 */ /* 0x001fca00078e0208 */
[----:B------:R-:W0:Y:S02]  /*0180*/  SHFL.DOWN PT, R9, R8, 0x4, 0x1f ;  /* 0x08801f0008097f89 */ /* 0x000e2400000e0000 */
[----:B0-----:R-:W-:-:S05]  /*0190*/  IADD3 R9, PT, PT, R8, R9, RZ ;  /* 0x0000000908097210 */ /* 0x001fca0007ffe0ff */
[----:B------:R-:W0:Y:S02]  /*01a0*/  SHFL.DOWN PT, R10, R9, 0x2, 0x1f ;  /* 0x08401f00090a7f89 */ /* 0x000e2400000e0000 */
[----:B0-----:R-:W-:-:S05]  /*01b0*/  IMAD.IADD R10, R9, 0x1, R10 ;  /* 0x00000001090a7824 */ /* 0x001fca00078e020a */
[----:B------:R-:W0:Y:S02]  /*01c0*/  SHFL.DOWN PT, R5, R10, 0x1, 0x1f ;  /* 0x08201f000a057f89 */ /* 0x000e2400000e0000 */
[----:B0-----:R-:W-:-:S05]  /*01d0*/  IMAD.IADD R5, R10, 0x1, R5 ;  /* 0x000000010a057824 */ /* 0x001fca00078e0205 */
[----:B------:R0:W-:Y:S01]  /*01e0*/  @!P0 STS [R4], R5 ;  /* 0x0000000504008388 */ /* 0x0001e20000000800 */
[----:B------:R-:W-:Y:S06]  /*01f0*/  BAR.SYNC.DEFER_BLOCKING 0x0 ;  /* 0x0000000000007b1d */ /* 0x000fec0000010000 */
[----:B------:R-:W-:Y:S05]  /*0200*/  @P1 EXIT ;  /* 0x000000000000194d */ /* 0x000fea0003800000 */
[----:B------:R-:W1:Y:S01]  /*0210*/  S2UR UR5, SR_CgaCtaId ;  /* 0x00000000000579c3 */ /* 0x000e620000008800 */
[----:B------:R-:W-:Y:S01]  /*0220*/  UMOV UR4, 0x400 ;  /* 0x0000040000047882 */ /* 0x000fe20000000000 */
[----:B------:R-:W-:Y:S01]  /*0230*/  ISETP.NE.AND P0, PT, R2, RZ, PT ;  /* 0x000000ff0200720c */ /* 0x000fe20003f05270 */
[----:B-1----:R-:W-:-:S09]  /*0240*/  ULEA UR4, UR5, UR4, 0x18 ;  /* 0x0000000405047291 */ /* 0x002fd2000f8ec0ff */
[----:B------:R-:W0:Y:S04]  /*0250*/  LDS R3, [R3+UR4] ;  /* 0x0000000403037984 */ /* 0x000e280008000800 */
[----:B0-----:R-:W0:Y:S02]  /*0260*/  SHFL.DOWN PT, R4, R3, 0x4, 0x1f ;  /* 0x08801f0003047f89 */ /* 0x001e2400000e0000 */
[----:B0-----:R-:W-:-:S05]  /*0270*/  IADD3 R4, PT, PT, R3, R4, RZ ;  /* 0x0000000403047210 */ /* 0x001fca0007ffe0ff */
[----:B------:R-:W0:Y:S02]  /*0280*/  SHFL.DOWN PT, R5, R4, 0x2, 0x1f ;  /* 0x08401f0004057f89 */ /* 0x000e2400000e0000 */
[----:B0-----:R-:W-:-:S05]  /*0290*/  IMAD.IADD R5, R4, 0x1, R5 ;  /* 0x0000000104057824 */ /* 0x001fca00078e0205 */
[----:B------:R0:W1:Y:S01]  /*02a0*/  SHFL.DOWN PT, R6, R5, 0x1, 0x1f ;  /* 0x08201f0005067f89 */ /* 0x00006200000e0000 */
[----:B------:R-:W-:Y:S05]  /*02b0*/  @P0 EXIT ;  /* 0x000000000000094d */ /* 0x000fea0003800000 */
[----:B------:R-:W2:Y:S01]  /*02c0*/  LDC.64 R2, c[0x0][0x390] ;  /* 0x0000e400ff027b82 */ /* 0x000ea20000000a00 */
[----:B01----:R-:W-:Y:S01]  /*02d0*/  IADD3 R5, PT, PT, R5, R6, RZ ;  /* 0x0000000605057210 */ /* 0x003fe20007ffe0ff */
[----:B--2---:R-:W-:-:S05]  /*02e0*/  IMAD.WIDE.U32 R2, R0, 0x4, R2 ;  /* 0x0000000400027825 */ /* 0x004fca00078e0002 */
[----:B------:R-:W-:Y:S01]  /*02f0*/  STG.E desc[UR6][R2.64], R5 ;  /* 0x0000000502007986 */ /* 0x000fe2000c101906 */
[----:B------:R-:W-:Y:S05]  /*0300*/  EXIT ;  /* 0x000000000000794d */ /* 0x000fea0003800000 */
.L_x_33:
        /* <DEDUP_REMOVED lines=15> */
.L_x_39:


//--------------------- .nv.global.init           --------------------------
	.section	.nv.global.init,"aw",@progbits
.nv.global.init:
	.type		$str$2,@object
	.size		$str$2,($str - $str$2)
$str$2:
        /*0000*/ 	.byte	0x5d, 0x0a, 0x00
	.type		$str,@object
	.size		$str,($str$1 - $str)
$str:
        /*0003*/ 	.byte	0x5b, 0x25, 0x64, 0x00
	.type		$str$1,@object
	.size		$str$1,($str$4 - $str$1)
$str$1:
        /*0007*/ 	.byte	0x2c, 0x20, 0x25, 0x64, 0x00
	.type		$str$4,@object
	.size		$str$4,($str$3 - $str$4)
$str$4:
        /*000c*/ 	.byte	0x77, 0x6f, 0x72, 0x6b, 0x73, 0x70, 0x61, 0x63, 0x65, 0x20, 0x69, 0x73, 0x20, 0x63, 0x6f, 0x72
        /*001c*/ 	.byte	0x72, 0x65, 0x63, 0x74, 0x0a, 0x00
	.type		$str$3,@object
	.size		$str$3,(.L_3 - $str$3)
$str$3:
        /*0022*/ 	.byte	0x77, 0x73, 0x20, 0x69, 0x73, 0x20, 0x77, 0x72, 0x6f, 0x6e, 0x67, 0x20, 0x61, 0x74, 0x20, 0x69
        /*0032*/ 	.byte	0x6e, 0x64, 0x65, 0x78, 0x20, 0x25, 0x64, 0x2c, 0x20, 0x73, 0x68, 0x6f, 0x75, 0x6c, 0x64, 0x20
        /*0042*/ 	.byte	0x62, 0x65, 0x20, 0x25, 0x64, 0x2c, 0x20, 0x62, 0x75, 0x74, 0x20, 0x67, 0x6f, 0x74, 0x20, 0x25
        /*0052*/ 	.byte	0x64, 0x0a, 0x00
.L_3:


//--------------------- .nv.shared.reserved.0     --------------------------
	.section	.nv.shared.reserved.0,"aw",@nobits
	.weak		__nv_reservedSMEM_offset_0_alias
	.size		__nv_reservedSMEM_offset_0_alias, 0, 64
	.other		__nv_reservedSMEM_offset_0_alias,@"STO_CUDA_RESERVED_SHARED STV_DEFAULT"
__nv_reservedSMEM_offset_0_alias:
	.zero		0
	.zero		64


//--------------------- .nv.shared._Z11kogge_stonePiS_S_ --------------------------
	.section	.nv.shared._Z11kogge_stonePiS_S_,"aw",@nobits
	.sectionflags	@""
	.align	4
.nv.shared._Z11kogge_stonePiS_S_:
	.zero		5120


//--------------------- .nv.shared._Z9downsweepPiS_S_ --------------------------
	.section	.nv.shared._Z9downsweepPiS_S_,"aw",@nobits
	.sectionflags	@""
	.align	4
.nv.shared._Z9downsweepPiS_S_:
	.zero		3072


//--------------------- .nv.shared._Z10prefix_sumPiS_S_ --------------------------
	.section	.nv.shared._Z10prefix_sumPiS_S_,"aw",@nobits
	.sectionflags	@""
	.align	4
.nv.shared._Z10prefix_sumPiS_S_:
	.zero		1056


//--------------------- .nv.constant0._Z16verify_ws_updatePiS_S_ --------------------------
	.section	.nv.constant0._Z16verify_ws_updatePiS_S_,"a",@progbits
	.sectionflags	@""
	.align	4
.nv.constant0._Z16verify_ws_updatePiS_S_:
	.zero		920


//--------------------- .nv.constant0._Z7print_dPiS_S_ --------------------------
	.section	.nv.constant0._Z7print_dPiS_S_,"a",@progbits
	.sectionflags	@""
	.align	4
.nv.constant0._Z7print_dPiS_S_:
	.zero		920


//--------------------- .nv.constant0._Z12add_constantPiS_S_ --------------------------
	.section	.nv.constant0._Z12add_constantPiS_S_,"a",@progbits
	.sectionflags	@""
	.align	4
.nv.constant0._Z12add_constantPiS_S_:
	.zero		920


//--------------------- .nv.constant0._Z11kogge_stonePiS_S_ --------------------------
	.section	.nv.constant0._Z11kogge_stonePiS_S_,"a",@progbits
	.sectionflags	@""
	.align	4
.nv.constant0._Z11kogge_stonePiS_S_:
	.zero		920


//--------------------- .nv.constant0._Z9downsweepPiS_S_ --------------------------
	.section	.nv.constant0._Z9downsweepPiS_S_,"a",@progbits
	.sectionflags	@""
	.align	4
.nv.constant0._Z9downsweepPiS_S_:
	.zero		920


//--------------------- .nv.constant0._Z10prefix_sumPiS_S_ --------------------------
	.section	.nv.constant0._Z10prefix_sumPiS_S_,"a",@progbits
	.sectionflags	@""
	.align	4
.nv.constant0._Z10prefix_sumPiS_S_:
	.zero		920


//--------------------- SYMBOLS --------------------------

	.type		.nv.reservedSmem.offset0,@object
	.size		.nv.reservedSmem.offset0,0x4
	.type		.nv.reservedSmem.cap,@object
	.size		.nv.reservedSmem.cap,0x4
	.type		vprintf,@function
